//
// Generated by NVIDIA NVVM Compiler
//
// Compiler Build ID: CL-36424714
// Cuda compilation tools, release 13.0, V13.0.88
// Based on NVVM 20.0.0
//

.version 9.0
.target sm_100
.address_size 64

	// .globl	_Z15bev_pool_kerneliiiiiiiPKfPKiS2_S2_Pf

.visible .entry _Z15bev_pool_kerneliiiiiiiPKfPKiS2_S2_Pf(
	.param .u32 _Z15bev_pool_kerneliiiiiiiPKfPKiS2_S2_Pf_param_0,
	.param .u32 _Z15bev_pool_kerneliiiiiiiPKfPKiS2_S2_Pf_param_1,
	.param .u32 _Z15bev_pool_kerneliiiiiiiPKfPKiS2_S2_Pf_param_2,
	.param .u32 _Z15bev_pool_kerneliiiiiiiPKfPKiS2_S2_Pf_param_3,
	.param .u32 _Z15bev_pool_kerneliiiiiiiPKfPKiS2_S2_Pf_param_4,
	.param .u32 _Z15bev_pool_kerneliiiiiiiPKfPKiS2_S2_Pf_param_5,
	.param .u32 _Z15bev_pool_kerneliiiiiiiPKfPKiS2_S2_Pf_param_6,
	.param .u64 .ptr .align 1 _Z15bev_pool_kerneliiiiiiiPKfPKiS2_S2_Pf_param_7,
	.param .u64 .ptr .align 1 _Z15bev_pool_kerneliiiiiiiPKfPKiS2_S2_Pf_param_8,
	.param .u64 .ptr .align 1 _Z15bev_pool_kerneliiiiiiiPKfPKiS2_S2_Pf_param_9,
	.param .u64 .ptr .align 1 _Z15bev_pool_kerneliiiiiiiPKfPKiS2_S2_Pf_param_10,
	.param .u64 .ptr .align 1 _Z15bev_pool_kerneliiiiiiiPKfPKiS2_S2_Pf_param_11
)
{
	.reg .pred 	%p<11>;
	.reg .b32 	%r<132>;
	.reg .b32 	%f<83>;
	.reg .b64 	%rd<145>;

	ld.param.u32 	%r69, [_Z15bev_pool_kerneliiiiiiiPKfPKiS2_S2_Pf_param_1];
	ld.param.u32 	%r70, [_Z15bev_pool_kerneliiiiiiiPKfPKiS2_S2_Pf_param_2];
	ld.param.u32 	%r71, [_Z15bev_pool_kerneliiiiiiiPKfPKiS2_S2_Pf_param_3];
	ld.param.u32 	%r72, [_Z15bev_pool_kerneliiiiiiiPKfPKiS2_S2_Pf_param_5];
	ld.param.u32 	%r73, [_Z15bev_pool_kerneliiiiiiiPKfPKiS2_S2_Pf_param_6];
	ld.param.u64 	%rd8, [_Z15bev_pool_kerneliiiiiiiPKfPKiS2_S2_Pf_param_7];
	ld.param.u64 	%rd4, [_Z15bev_pool_kerneliiiiiiiPKfPKiS2_S2_Pf_param_8];
	ld.param.u64 	%rd5, [_Z15bev_pool_kerneliiiiiiiPKfPKiS2_S2_Pf_param_9];
	ld.param.u64 	%rd6, [_Z15bev_pool_kerneliiiiiiiPKfPKiS2_S2_Pf_param_10];
	ld.param.u64 	%rd7, [_Z15bev_pool_kerneliiiiiiiPKfPKiS2_S2_Pf_param_11];
	cvta.to.global.u64 	%rd1, %rd8;
	mov.u32 	%r74, %ctaid.x;
	mov.u32 	%r75, %ntid.x;
	mov.u32 	%r76, %tid.x;
	mad.lo.s32 	%r1, %r74, %r75, %r76;
	div.s32 	%r2, %r1, %r72;
	setp.ge.s32 	%p1, %r2, %r73;
	@%p1 bra 	$L__BB0_15;
	cvta.to.global.u64 	%rd9, %rd5;
	cvta.to.global.u64 	%rd10, %rd6;
	cvta.to.global.u64 	%rd11, %rd4;
	cvta.to.global.u64 	%rd12, %rd7;
	mul.wide.s32 	%rd13, %r2, 4;
	add.s64 	%rd14, %rd9, %rd13;
	ld.global.nc.u32 	%r77, [%rd14];
	add.s64 	%rd15, %rd10, %rd13;
	ld.global.nc.u32 	%r3, [%rd15];
	shl.b32 	%r78, %r77, 2;
	mul.wide.s32 	%rd16, %r78, 4;
	add.s64 	%rd17, %rd11, %rd16;
	mul.lo.s32 	%r79, %r77, %r72;
	cvt.s64.s32 	%rd18, %r79;
	rem.s32 	%r80, %r1, %r72;
	cvt.s64.s32 	%rd19, %r80;
	add.s64 	%rd2, %rd18, %rd19;
	ld.global.nc.u32 	%r81, [%rd17];
	ld.global.nc.u32 	%r82, [%rd17+4];
	ld.global.nc.u32 	%r83, [%rd17+8];
	ld.global.nc.u32 	%r84, [%rd17+12];
	mul.lo.s32 	%r85, %r70, %r69;
	mul.lo.s32 	%r86, %r85, %r71;
	mul.lo.s32 	%r87, %r86, %r72;
	mul.lo.s32 	%r88, %r87, %r84;
	cvt.s64.s32 	%rd20, %r88;
	mul.lo.s32 	%r89, %r71, %r70;
	mul.lo.s32 	%r90, %r89, %r72;
	mul.lo.s32 	%r91, %r90, %r83;
	cvt.s64.s32 	%rd21, %r91;
	mul.lo.s32 	%r92, %r72, %r71;
	mul.lo.s32 	%r93, %r92, %r81;
	cvt.s64.s32 	%rd22, %r93;
	mul.lo.s32 	%r94, %r82, %r72;
	cvt.s64.s32 	%rd23, %r94;
	add.s64 	%rd24, %rd22, %rd19;
	add.s64 	%rd25, %rd24, %rd23;
	add.s64 	%rd26, %rd25, %rd21;
	add.s64 	%rd27, %rd26, %rd20;
	shl.b64 	%rd28, %rd27, 2;
	add.s64 	%rd3, %rd12, %rd28;
	setp.lt.s32 	%p2, %r3, 1;
	mov.f32 	%f82, 0f00000000;
	@%p2 bra 	$L__BB0_14;
	and.b32  	%r4, %r3, 15;
	setp.lt.u32 	%p3, %r3, 16;
	mov.f32 	%f82, 0f00000000;
	mov.b32 	%r128, 0;
	@%p3 bra 	$L__BB0_5;
	and.b32  	%r97, %r3, 2147483632;
	neg.s32 	%r126, %r97;
	shl.b32 	%r6, %r72, 4;
	shl.b32 	%r124, %r72, 1;
	mul.lo.s32 	%r123, %r72, 3;
	shl.b32 	%r122, %r72, 2;
	mul.lo.s32 	%r121, %r72, 5;
	mul.lo.s32 	%r120, %r72, 6;
	mul.lo.s32 	%r119, %r72, 7;
	shl.b32 	%r118, %r72, 3;
	mul.lo.s32 	%r117, %r72, 9;
	mul.lo.s32 	%r116, %r72, 10;
	mul.lo.s32 	%r115, %r72, 11;
	mul.lo.s32 	%r114, %r72, 12;
	mul.lo.s32 	%r113, %r72, 13;
	mul.lo.s32 	%r112, %r72, 14;
	mul.lo.s32 	%r111, %r72, 15;
	mov.f32 	%f82, 0f00000000;
	mov.b32 	%r110, 0;
	mov.u32 	%r125, %r72;
$L__BB0_4:
	.pragma "nounroll";
	and.b32  	%r128, %r3, 2147483632;
	cvt.s64.s32 	%rd29, %r110;
	add.s64 	%rd30, %rd2, %rd29;
	shl.b64 	%rd31, %rd30, 2;
	add.s64 	%rd32, %rd1, %rd31;
	ld.global.nc.f32 	%f18, [%rd32];
	add.f32 	%f19, %f82, %f18;
	cvt.s64.s32 	%rd33, %r125;
	add.s64 	%rd34, %rd2, %rd33;
	shl.b64 	%rd35, %rd34, 2;
	add.s64 	%rd36, %rd1, %rd35;
	ld.global.nc.f32 	%f20, [%rd36];
	add.f32 	%f21, %f19, %f20;
	cvt.s64.s32 	%rd37, %r124;
	add.s64 	%rd38, %rd2, %rd37;
	shl.b64 	%rd39, %rd38, 2;
	add.s64 	%rd40, %rd1, %rd39;
	ld.global.nc.f32 	%f22, [%rd40];
	add.f32 	%f23, %f21, %f22;
	cvt.s64.s32 	%rd41, %r123;
	add.s64 	%rd42, %rd2, %rd41;
	shl.b64 	%rd43, %rd42, 2;
	add.s64 	%rd44, %rd1, %rd43;
	ld.global.nc.f32 	%f24, [%rd44];
	add.f32 	%f25, %f23, %f24;
	cvt.s64.s32 	%rd45, %r122;
	add.s64 	%rd46, %rd2, %rd45;
	shl.b64 	%rd47, %rd46, 2;
	add.s64 	%rd48, %rd1, %rd47;
	ld.global.nc.f32 	%f26, [%rd48];
	add.f32 	%f27, %f25, %f26;
	cvt.s64.s32 	%rd49, %r121;
	add.s64 	%rd50, %rd2, %rd49;
	shl.b64 	%rd51, %rd50, 2;
	add.s64 	%rd52, %rd1, %rd51;
	ld.global.nc.f32 	%f28, [%rd52];
	add.f32 	%f29, %f27, %f28;
	cvt.s64.s32 	%rd53, %r120;
	add.s64 	%rd54, %rd2, %rd53;
	shl.b64 	%rd55, %rd54, 2;
	add.s64 	%rd56, %rd1, %rd55;
	ld.global.nc.f32 	%f30, [%rd56];
	add.f32 	%f31, %f29, %f30;
	cvt.s64.s32 	%rd57, %r119;
	add.s64 	%rd58, %rd2, %rd57;
	shl.b64 	%rd59, %rd58, 2;
	add.s64 	%rd60, %rd1, %rd59;
	ld.global.nc.f32 	%f32, [%rd60];
	add.f32 	%f33, %f31, %f32;
	cvt.s64.s32 	%rd61, %r118;
	add.s64 	%rd62, %rd2, %rd61;
	shl.b64 	%rd63, %rd62, 2;
	add.s64 	%rd64, %rd1, %rd63;
	ld.global.nc.f32 	%f34, [%rd64];
	add.f32 	%f35, %f33, %f34;
	cvt.s64.s32 	%rd65, %r117;
	add.s64 	%rd66, %rd2, %rd65;
	shl.b64 	%rd67, %rd66, 2;
	add.s64 	%rd68, %rd1, %rd67;
	ld.global.nc.f32 	%f36, [%rd68];
	add.f32 	%f37, %f35, %f36;
	cvt.s64.s32 	%rd69, %r116;
	add.s64 	%rd70, %rd2, %rd69;
	shl.b64 	%rd71, %rd70, 2;
	add.s64 	%rd72, %rd1, %rd71;
	ld.global.nc.f32 	%f38, [%rd72];
	add.f32 	%f39, %f37, %f38;
	cvt.s64.s32 	%rd73, %r115;
	add.s64 	%rd74, %rd2, %rd73;
	shl.b64 	%rd75, %rd74, 2;
	add.s64 	%rd76, %rd1, %rd75;
	ld.global.nc.f32 	%f40, [%rd76];
	add.f32 	%f41, %f39, %f40;
	cvt.s64.s32 	%rd77, %r114;
	add.s64 	%rd78, %rd2, %rd77;
	shl.b64 	%rd79, %rd78, 2;
	add.s64 	%rd80, %rd1, %rd79;
	ld.global.nc.f32 	%f42, [%rd80];
	add.f32 	%f43, %f41, %f42;
	cvt.s64.s32 	%rd81, %r113;
	add.s64 	%rd82, %rd2, %rd81;
	shl.b64 	%rd83, %rd82, 2;
	add.s64 	%rd84, %rd1, %rd83;
	ld.global.nc.f32 	%f44, [%rd84];
	add.f32 	%f45, %f43, %f44;
	cvt.s64.s32 	%rd85, %r112;
	add.s64 	%rd86, %rd2, %rd85;
	shl.b64 	%rd87, %rd86, 2;
	add.s64 	%rd88, %rd1, %rd87;
	ld.global.nc.f32 	%f46, [%rd88];
	add.f32 	%f47, %f45, %f46;
	cvt.s64.s32 	%rd89, %r111;
	add.s64 	%rd90, %rd2, %rd89;
	shl.b64 	%rd91, %rd90, 2;
	add.s64 	%rd92, %rd1, %rd91;
	ld.global.nc.f32 	%f48, [%rd92];
	add.f32 	%f82, %f47, %f48;
	add.s32 	%r126, %r126, 16;
	add.s32 	%r125, %r125, %r6;
	add.s32 	%r124, %r124, %r6;
	add.s32 	%r123, %r123, %r6;
	add.s32 	%r122, %r122, %r6;
	add.s32 	%r121, %r121, %r6;
	add.s32 	%r120, %r120, %r6;
	add.s32 	%r119, %r119, %r6;
	add.s32 	%r118, %r118, %r6;
	add.s32 	%r117, %r117, %r6;
	add.s32 	%r116, %r116, %r6;
	add.s32 	%r115, %r115, %r6;
	add.s32 	%r114, %r114, %r6;
	add.s32 	%r113, %r113, %r6;
	add.s32 	%r112, %r112, %r6;
	add.s32 	%r111, %r111, %r6;
	add.s32 	%r110, %r110, %r6;
	setp.ne.s32 	%p4, %r126, 0;
	@%p4 bra 	$L__BB0_4;
$L__BB0_5:
	setp.eq.s32 	%p5, %r4, 0;
	@%p5 bra 	$L__BB0_14;
	and.b32  	%r57, %r3, 7;
	setp.lt.u32 	%p6, %r4, 8;
	@%p6 bra 	$L__BB0_8;
	mul.lo.s32 	%r98, %r128, %r72;
	cvt.s64.s32 	%rd93, %r98;
	add.s64 	%rd94, %rd2, %rd93;
	shl.b64 	%rd95, %rd94, 2;
	add.s64 	%rd96, %rd1, %rd95;
	ld.global.nc.f32 	%f50, [%rd96];
	add.f32 	%f51, %f82, %f50;
	add.s32 	%r99, %r98, %r72;
	cvt.s64.s32 	%rd97, %r99;
	add.s64 	%rd98, %rd2, %rd97;
	shl.b64 	%rd99, %rd98, 2;
	add.s64 	%rd100, %rd1, %rd99;
	ld.global.nc.f32 	%f52, [%rd100];
	add.f32 	%f53, %f51, %f52;
	add.s32 	%r100, %r99, %r72;
	cvt.s64.s32 	%rd101, %r100;
	add.s64 	%rd102, %rd2, %rd101;
	shl.b64 	%rd103, %rd102, 2;
	add.s64 	%rd104, %rd1, %rd103;
	ld.global.nc.f32 	%f54, [%rd104];
	add.f32 	%f55, %f53, %f54;
	add.s32 	%r101, %r100, %r72;
	cvt.s64.s32 	%rd105, %r101;
	add.s64 	%rd106, %rd2, %rd105;
	shl.b64 	%rd107, %rd106, 2;
	add.s64 	%rd108, %rd1, %rd107;
	ld.global.nc.f32 	%f56, [%rd108];
	add.f32 	%f57, %f55, %f56;
	add.s32 	%r102, %r101, %r72;
	cvt.s64.s32 	%rd109, %r102;
	add.s64 	%rd110, %rd2, %rd109;
	shl.b64 	%rd111, %rd110, 2;
	add.s64 	%rd112, %rd1, %rd111;
	ld.global.nc.f32 	%f58, [%rd112];
	add.f32 	%f59, %f57, %f58;
	add.s32 	%r103, %r102, %r72;
	cvt.s64.s32 	%rd113, %r103;
	add.s64 	%rd114, %rd2, %rd113;
	shl.b64 	%rd115, %rd114, 2;
	add.s64 	%rd116, %rd1, %rd115;
	ld.global.nc.f32 	%f60, [%rd116];
	add.f32 	%f61, %f59, %f60;
	add.s32 	%r104, %r103, %r72;
	cvt.s64.s32 	%rd117, %r104;
	add.s64 	%rd118, %rd2, %rd117;
	shl.b64 	%rd119, %rd118, 2;
	add.s64 	%rd120, %rd1, %rd119;
	ld.global.nc.f32 	%f62, [%rd120];
	add.f32 	%f63, %f61, %f62;
	add.s32 	%r105, %r104, %r72;
	cvt.s64.s32 	%rd121, %r105;
	add.s64 	%rd122, %rd2, %rd121;
	shl.b64 	%rd123, %rd122, 2;
	add.s64 	%rd124, %rd1, %rd123;
	ld.global.nc.f32 	%f64, [%rd124];
	add.f32 	%f82, %f63, %f64;
	add.s32 	%r128, %r128, 8;
$L__BB0_8:
	setp.eq.s32 	%p7, %r57, 0;
	@%p7 bra 	$L__BB0_14;
	and.b32  	%r60, %r3, 3;
	setp.lt.u32 	%p8, %r57, 4;
	@%p8 bra 	$L__BB0_11;
	mul.lo.s32 	%r106, %r128, %r72;
	cvt.s64.s32 	%rd125, %r106;
	add.s64 	%rd126, %rd2, %rd125;
	shl.b64 	%rd127, %rd126, 2;
	add.s64 	%rd128, %rd1, %rd127;
	ld.global.nc.f32 	%f66, [%rd128];
	add.f32 	%f67, %f82, %f66;
	add.s32 	%r107, %r106, %r72;
	cvt.s64.s32 	%rd129, %r107;
	add.s64 	%rd130, %rd2, %rd129;
	shl.b64 	%rd131, %rd130, 2;
	add.s64 	%rd132, %rd1, %rd131;
	ld.global.nc.f32 	%f68, [%rd132];
	add.f32 	%f69, %f67, %f68;
	add.s32 	%r108, %r107, %r72;
	cvt.s64.s32 	%rd133, %r108;
	add.s64 	%rd134, %rd2, %rd133;
	shl.b64 	%rd135, %rd134, 2;
	add.s64 	%rd136, %rd1, %rd135;
	ld.global.nc.f32 	%f70, [%rd136];
	add.f32 	%f71, %f69, %f70;
	add.s32 	%r109, %r108, %r72;
	cvt.s64.s32 	%rd137, %r109;
	add.s64 	%rd138, %rd2, %rd137;
	shl.b64 	%rd139, %rd138, 2;
	add.s64 	%rd140, %rd1, %rd139;
	ld.global.nc.f32 	%f72, [%rd140];
	add.f32 	%f82, %f71, %f72;
	add.s32 	%r128, %r128, 4;
$L__BB0_11:
	setp.eq.s32 	%p9, %r60, 0;
	@%p9 bra 	$L__BB0_14;
	mul.lo.s32 	%r131, %r128, %r72;
	neg.s32 	%r130, %r60;
$L__BB0_13:
	.pragma "nounroll";
	cvt.s64.s32 	%rd141, %r131;
	add.s64 	%rd142, %rd2, %rd141;
	shl.b64 	%rd143, %rd142, 2;
	add.s64 	%rd144, %rd1, %rd143;
	ld.global.nc.f32 	%f73, [%rd144];
	add.f32 	%f82, %f82, %f73;
	add.s32 	%r131, %r131, %r72;
	add.s32 	%r130, %r130, 1;
	setp.ne.s32 	%p10, %r130, 0;
	@%p10 bra 	$L__BB0_13;
$L__BB0_14:
	st.global.f32 	[%rd3], %f82;
$L__BB0_15:
	ret;

}
	// .globl	_Z20bev_pool_grad_kerneliiiiiiiPKfPKiS2_S2_Pf
.visible .entry _Z20bev_pool_grad_kerneliiiiiiiPKfPKiS2_S2_Pf(
	.param .u32 _Z20bev_pool_grad_kerneliiiiiiiPKfPKiS2_S2_Pf_param_0,
	.param .u32 _Z20bev_pool_grad_kerneliiiiiiiPKfPKiS2_S2_Pf_param_1,
	.param .u32 _Z20bev_pool_grad_kerneliiiiiiiPKfPKiS2_S2_Pf_param_2,
	.param .u32 _Z20bev_pool_grad_kerneliiiiiiiPKfPKiS2_S2_Pf_param_3,
	.param .u32 _Z20bev_pool_grad_kerneliiiiiiiPKfPKiS2_S2_Pf_param_4,
	.param .u32 _Z20bev_pool_grad_kerneliiiiiiiPKfPKiS2_S2_Pf_param_5,
	.param .u32 _Z20bev_pool_grad_kerneliiiiiiiPKfPKiS2_S2_Pf_param_6,
	.param .u64 .ptr .align 1 _Z20bev_pool_grad_kerneliiiiiiiPKfPKiS2_S2_Pf_param_7,
	.param .u64 .ptr .align 1 _Z20bev_pool_grad_kerneliiiiiiiPKfPKiS2_S2_Pf_param_8,
	.param .u64 .ptr .align 1 _Z20bev_pool_grad_kerneliiiiiiiPKfPKiS2_S2_Pf_param_9,
	.param .u64 .ptr .align 1 _Z20bev_pool_grad_kerneliiiiiiiPKfPKiS2_S2_Pf_param_10,
	.param .u64 .ptr .align 1 _Z20bev_pool_grad_kerneliiiiiiiPKfPKiS2_S2_Pf_param_11
)
{
	.reg .pred 	%p<11>;
	.reg .b32 	%r<86>;
	.reg .b32 	%f<2>;
	.reg .b64 	%rd<89>;

	ld.param.u32 	%r38, [_Z20bev_pool_grad_kerneliiiiiiiPKfPKiS2_S2_Pf_param_1];
	ld.param.u32 	%r39, [_Z20bev_pool_grad_kerneliiiiiiiPKfPKiS2_S2_Pf_param_2];
	ld.param.u32 	%r40, [_Z20bev_pool_grad_kerneliiiiiiiPKfPKiS2_S2_Pf_param_3];
	ld.param.u32 	%r41, [_Z20bev_pool_grad_kerneliiiiiiiPKfPKiS2_S2_Pf_param_5];
	ld.param.u32 	%r42, [_Z20bev_pool_grad_kerneliiiiiiiPKfPKiS2_S2_Pf_param_6];
	ld.param.u64 	%rd3, [_Z20bev_pool_grad_kerneliiiiiiiPKfPKiS2_S2_Pf_param_7];
	ld.param.u64 	%rd4, [_Z20bev_pool_grad_kerneliiiiiiiPKfPKiS2_S2_Pf_param_8];
	ld.param.u64 	%rd5, [_Z20bev_pool_grad_kerneliiiiiiiPKfPKiS2_S2_Pf_param_9];
	ld.param.u64 	%rd6, [_Z20bev_pool_grad_kerneliiiiiiiPKfPKiS2_S2_Pf_param_10];
	ld.param.u64 	%rd7, [_Z20bev_pool_grad_kerneliiiiiiiPKfPKiS2_S2_Pf_param_11];
	cvta.to.global.u64 	%rd1, %rd7;
	mov.u32 	%r43, %ctaid.x;
	mov.u32 	%r44, %ntid.x;
	mov.u32 	%r45, %tid.x;
	mad.lo.s32 	%r1, %r43, %r44, %r45;
	div.s32 	%r2, %r1, %r41;
	setp.ge.s32 	%p1, %r2, %r42;
	@%p1 bra 	$L__BB1_13;
	cvta.to.global.u64 	%rd8, %rd5;
	cvta.to.global.u64 	%rd9, %rd6;
	cvta.to.global.u64 	%rd10, %rd4;
	cvta.to.global.u64 	%rd11, %rd3;
	mul.wide.s32 	%rd12, %r2, 4;
	add.s64 	%rd13, %rd8, %rd12;
	ld.global.nc.u32 	%r46, [%rd13];
	add.s64 	%rd14, %rd9, %rd12;
	ld.global.nc.u32 	%r3, [%rd14];
	shl.b32 	%r47, %r46, 2;
	mul.wide.s32 	%rd15, %r47, 4;
	add.s64 	%rd16, %rd10, %rd15;
	mul.lo.s32 	%r48, %r46, %r41;
	cvt.s64.s32 	%rd17, %r48;
	rem.s32 	%r49, %r1, %r41;
	cvt.s64.s32 	%rd18, %r49;
	add.s64 	%rd2, %rd17, %rd18;
	ld.global.nc.u32 	%r50, [%rd16];
	ld.global.nc.u32 	%r51, [%rd16+4];
	ld.global.nc.u32 	%r52, [%rd16+8];
	ld.global.nc.u32 	%r53, [%rd16+12];
	mul.lo.s32 	%r54, %r39, %r38;
	mul.lo.s32 	%r55, %r54, %r40;
	mul.lo.s32 	%r56, %r55, %r41;
	mul.lo.s32 	%r57, %r56, %r53;
	cvt.s64.s32 	%rd19, %r57;
	mul.lo.s32 	%r58, %r40, %r39;
	mul.lo.s32 	%r59, %r58, %r41;
	mul.lo.s32 	%r60, %r59, %r52;
	cvt.s64.s32 	%rd20, %r60;
	mul.lo.s32 	%r61, %r41, %r40;
	mul.lo.s32 	%r62, %r61, %r50;
	cvt.s64.s32 	%rd21, %r62;
	mul.lo.s32 	%r63, %r51, %r41;
	cvt.s64.s32 	%rd22, %r63;
	add.s64 	%rd23, %rd21, %rd18;
	add.s64 	%rd24, %rd23, %rd22;
	add.s64 	%rd25, %rd24, %rd20;
	add.s64 	%rd26, %rd25, %rd19;
	shl.b64 	%rd27, %rd26, 2;
	add.s64 	%rd28, %rd11, %rd27;
	ld.global.nc.f32 	%f1, [%rd28];
	setp.lt.s32 	%p2, %r3, 1;
	@%p2 bra 	$L__BB1_13;
	and.b32  	%r4, %r3, 7;
	setp.lt.u32 	%p3, %r3, 8;
	mov.b32 	%r84, 0;
	@%p3 bra 	$L__BB1_5;
	and.b32  	%r84, %r3, 2147483640;
	neg.s32 	%r82, %r84;
	shl.b32 	%r7, %r41, 3;
	shl.b32 	%r80, %r41, 1;
	mul.lo.s32 	%r79, %r41, 3;
	shl.b32 	%r78, %r41, 2;
	mul.lo.s32 	%r77, %r41, 5;
	mul.lo.s32 	%r76, %r41, 6;
	mul.lo.s32 	%r75, %r41, 7;
	mov.b32 	%r74, 0;
	mov.u32 	%r81, %r41;
$L__BB1_4:
	.pragma "nounroll";
	cvt.s64.s32 	%rd29, %r74;
	add.s64 	%rd30, %rd2, %rd29;
	shl.b64 	%rd31, %rd30, 2;
	add.s64 	%rd32, %rd1, %rd31;
	st.global.f32 	[%rd32], %f1;
	cvt.s64.s32 	%rd33, %r81;
	add.s64 	%rd34, %rd2, %rd33;
	shl.b64 	%rd35, %rd34, 2;
	add.s64 	%rd36, %rd1, %rd35;
	st.global.f32 	[%rd36], %f1;
	cvt.s64.s32 	%rd37, %r80;
	add.s64 	%rd38, %rd2, %rd37;
	shl.b64 	%rd39, %rd38, 2;
	add.s64 	%rd40, %rd1, %rd39;
	st.global.f32 	[%rd40], %f1;
	cvt.s64.s32 	%rd41, %r79;
	add.s64 	%rd42, %rd2, %rd41;
	shl.b64 	%rd43, %rd42, 2;
	add.s64 	%rd44, %rd1, %rd43;
	st.global.f32 	[%rd44], %f1;
	cvt.s64.s32 	%rd45, %r78;
	add.s64 	%rd46, %rd2, %rd45;
	shl.b64 	%rd47, %rd46, 2;
	add.s64 	%rd48, %rd1, %rd47;
	st.global.f32 	[%rd48], %f1;
	cvt.s64.s32 	%rd49, %r77;
	add.s64 	%rd50, %rd2, %rd49;
	shl.b64 	%rd51, %rd50, 2;
	add.s64 	%rd52, %rd1, %rd51;
	st.global.f32 	[%rd52], %f1;
	cvt.s64.s32 	%rd53, %r76;
	add.s64 	%rd54, %rd2, %rd53;
	shl.b64 	%rd55, %rd54, 2;
	add.s64 	%rd56, %rd1, %rd55;
	st.global.f32 	[%rd56], %f1;
	cvt.s64.s32 	%rd57, %r75;
	add.s64 	%rd58, %rd2, %rd57;
	shl.b64 	%rd59, %rd58, 2;
	add.s64 	%rd60, %rd1, %rd59;
	st.global.f32 	[%rd60], %f1;
	add.s32 	%r82, %r82, 8;
	add.s32 	%r81, %r81, %r7;
	add.s32 	%r80, %r80, %r7;
	add.s32 	%r79, %r79, %r7;
	add.s32 	%r78, %r78, %r7;
	add.s32 	%r77, %r77, %r7;
	add.s32 	%r76, %r76, %r7;
	add.s32 	%r75, %r75, %r7;
	add.s32 	%r74, %r74, %r7;
	setp.ne.s32 	%p4, %r82, 0;
	@%p4 bra 	$L__BB1_4;
$L__BB1_5:
	setp.eq.s32 	%p5, %r4, 0;
	@%p5 bra 	$L__BB1_13;
	and.b32  	%r33, %r3, 3;
	setp.lt.u32 	%p6, %r4, 4;
	@%p6 bra 	$L__BB1_8;
	mul.lo.s32 	%r66, %r84, %r41;
	cvt.s64.s32 	%rd61, %r66;
	add.s64 	%rd62, %rd2, %rd61;
	shl.b64 	%rd63, %rd62, 2;
	add.s64 	%rd64, %rd1, %rd63;
	st.global.f32 	[%rd64], %f1;
	add.s32 	%r67, %r66, %r41;
	cvt.s64.s32 	%rd65, %r67;
	add.s64 	%rd66, %rd2, %rd65;
	shl.b64 	%rd67, %rd66, 2;
	add.s64 	%rd68, %rd1, %rd67;
	st.global.f32 	[%rd68], %f1;
	add.s32 	%r68, %r67, %r41;
	cvt.s64.s32 	%rd69, %r68;
	add.s64 	%rd70, %rd2, %rd69;
	shl.b64 	%rd71, %rd70, 2;
	add.s64 	%rd72, %rd1, %rd71;
	st.global.f32 	[%rd72], %f1;
	add.s32 	%r69, %r68, %r41;
	cvt.s64.s32 	%rd73, %r69;
	add.s64 	%rd74, %rd2, %rd73;
	shl.b64 	%rd75, %rd74, 2;
	add.s64 	%rd76, %rd1, %rd75;
	st.global.f32 	[%rd76], %f1;
	add.s32 	%r84, %r84, 4;
$L__BB1_8:
	setp.eq.s32 	%p7, %r33, 0;
	@%p7 bra 	$L__BB1_13;
	setp.eq.s32 	%p8, %r33, 1;
	@%p8 bra 	$L__BB1_11;
	mul.lo.s32 	%r70, %r84, %r41;
	cvt.s64.s32 	%rd77, %r70;
	add.s64 	%rd78, %rd2, %rd77;
	shl.b64 	%rd79, %rd78, 2;
	add.s64 	%rd80, %rd1, %rd79;
	st.global.f32 	[%rd80], %f1;
	add.s32 	%r71, %r70, %r41;
	cvt.s64.s32 	%rd81, %r71;
	add.s64 	%rd82, %rd2, %rd81;
	shl.b64 	%rd83, %rd82, 2;
	add.s64 	%rd84, %rd1, %rd83;
	st.global.f32 	[%rd84], %f1;
	add.s32 	%r84, %r84, 2;
$L__BB1_11:
	and.b32  	%r72, %r3, 1;
	setp.eq.b32 	%p9, %r72, 1;
	not.pred 	%p10, %p9;
	@%p10 bra 	$L__BB1_13;
	mul.lo.s32 	%r73, %r84, %r41;
	cvt.s64.s32 	%rd85, %r73;
	add.s64 	%rd86, %rd2, %rd85;
	shl.b64 	%rd87, %rd86, 2;
	add.s64 	%rd88, %rd1, %rd87;
	st.global.f32 	[%rd88], %f1;
$L__BB1_13:
	ret;

}


// ===== COMPILED SASS (sm_100) =====

	.target	sm_100

	.elftype	@"ET_EXEC"


//--------------------- .note.nv.tkinfo           --------------------------
	.section	.note.nv.tkinfo,"",@"SHT_NOTE"
	.sectionflags	@"SHF_NOTE_NV_TKINFO"
	.tkinfo
        /*0018*/ 	.word	0x00000002
        /*0030*/ 	.string	""
        /*0030*/ 	.string	"ptxas"
        /*0030*/ 	.string	"Cuda compilation tools, release 13.0, V13.0.88"
        /*0030*/ 	.string	"Build cuda_13.0.r13.0/compiler.36424714_0"
        /*0030*/ 	.string	"-arch sm_100 -m 64 "



//--------------------- .note.nv.cuinfo           --------------------------
	.section	.note.nv.cuinfo,"",@"SHT_NOTE"
	.sectionflags	@"SHF_NOTE_NV_CUINFO"
        /*0018*/ 	.short	0x0002
        /*001a*/ 	.short	0x0064
        /*001c*/ 	.short	0x0082
	.zero		2


//--------------------- .nv.info                  --------------------------
	.section	.nv.info,"",@"SHT_CUDA_INFO"
	.align	4


	//----- nvinfo : EIATTR_REGCOUNT
	.align		4
        /*0000*/ 	.byte	0x04, 0x2f
        /*0002*/ 	.short	(.L_1 - .L_0)
	.align		4
.L_0:
        /*0004*/ 	.word	index@(_Z15bev_pool_kerneliiiiiiiPKfPKiS2_S2_Pf)
        /*0008*/ 	.word	0x00000020


	//----- nvinfo : EIATTR_FRAME_SIZE
	.align		4
.L_1:
        /*000c*/ 	.byte	0x04, 0x11
        /*000e*/ 	.short	(.L_3 - .L_2)
	.align		4
.L_2:
        /*0010*/ 	.word	index@(_Z15bev_pool_kerneliiiiiiiPKfPKiS2_S2_Pf)
        /*0014*/ 	.word	0x00000000


	//----- nvinfo : EIATTR_REGCOUNT
	.align		4
.L_3:
        /*0018*/ 	.byte	0x04, 0x2f
        /*001a*/ 	.short	(.L_5 - .L_4)
	.align		4
.L_4:
        /*001c*/ 	.word	index@(_Z20bev_pool_grad_kerneliiiiiiiPKfPKiS2_S2_Pf)
        /*0020*/ 	.word	0x00000020


	//----- nvinfo : EIATTR_FRAME_SIZE
	.align		4
.L_5:
        /*0024*/ 	.byte	0x04, 0x11
        /*0026*/ 	.short	(.L_7 - .L_6)
	.align		4
.L_6:
        /*0028*/ 	.word	index@(_Z20bev_pool_grad_kerneliiiiiiiPKfPKiS2_S2_Pf)
        /*002c*/ 	.word	0x00000000


	//----- nvinfo : EIATTR_MIN_STACK_SIZE
	.align		4
.L_7:
        /*0030*/ 	.byte	0x04, 0x12
        /*0032*/ 	.short	(.L_9 - .L_8)
	.align		4
.L_8:
        /*0034*/ 	.word	index@(_Z20bev_pool_grad_kerneliiiiiiiPKfPKiS2_S2_Pf)
        /*0038*/ 	.word	0x00000000


	//----- nvinfo : EIATTR_MIN_STACK_SIZE
	.align		4
.L_9:
        /*003c*/ 	.byte	0x04, 0x12
        /*003e*/ 	.short	(.L_11 - .L_10)
	.align		4
.L_10:
        /*0040*/ 	.word	index@(_Z15bev_pool_kerneliiiiiiiPKfPKiS2_S2_Pf)
        /*0044*/ 	.word	0x00000000
.L_11:


//--------------------- .nv.compat                --------------------------
	.section	.nv.compat,"",@"SHT_CUDA_COMPAT_INFO"
	.align	4
        /*0000*/ 	.byte	0x02, 0x09, 0x00, 0x00, 0x02, 0x02, 0x01, 0x00, 0x02, 0x05, 0x05, 0x00, 0x03, 0x07, 0x01, 0x01
        /*0010*/ 	.byte	0x02, 0x03, 0x00, 0x00, 0x02, 0x06, 0x01, 0x00, 0x04, 0x0b, 0x08, 0x00, 0x09, 0x00, 0x00, 0x00
        /*0020*/ 	.byte	0x00, 0x00, 0x00, 0x00


//--------------------- .nv.info._Z20bev_pool_grad_kerneliiiiiiiPKfPKiS2_S2_Pf --------------------------
	.section	.nv.info._Z20bev_pool_grad_kerneliiiiiiiPKfPKiS2_S2_Pf,"",@"SHT_CUDA_INFO"
	.sectionflags	@""
	.align	4


	//----- nvinfo : EIATTR_CUDA_API_VERSION
	.align		4
        /*0000*/ 	.byte	0x04, 0x37
        /*0002*/ 	.short	(.L_13 - .L_12)
.L_12:
        /*0004*/ 	.word	0x00000082


	//----- nvinfo : EIATTR_KPARAM_INFO
	.align		4
.L_13:
        /*0008*/ 	.byte	0x04, 0x17
        /*000a*/ 	.short	(.L_15 - .L_14)
.L_14:
        /*000c*/ 	.word	0x00000000
        /*0010*/ 	.short	0x000b
        /*0012*/ 	.short	0x0040
        /*0014*/ 	.byte	0x00, 0xf5, 0x21, 0x00


	//----- nvinfo : EIATTR_KPARAM_INFO
	.align		4
.L_15:
        /*0018*/ 	.byte	0x04, 0x17
        /*001a*/ 	.short	(.L_17 - .L_16)
.L_16:
        /*001c*/ 	.word	0x00000000
        /*0020*/ 	.short	0x000a
        /*0022*/ 	.short	0x0038
        /*0024*/ 	.byte	0x00, 0xf5, 0x21, 0x00


	//----- nvinfo : EIATTR_KPARAM_INFO
	.align		4
.L_17:
        /*0028*/ 	.byte	0x04, 0x17
        /*002a*/ 	.short	(.L_19 - .L_18)
.L_18:
        /*002c*/ 	.word	0x00000000
        /*0030*/ 	.short	0x0009
        /*0032*/ 	.short	0x0030
        /*0034*/ 	.byte	0x00, 0xf5, 0x21, 0x00


	//----- nvinfo : EIATTR_KPARAM_INFO
	.align		4
.L_19:
        /*0038*/ 	.byte	0x04, 0x17
        /*003a*/ 	.short	(.L_21 - .L_20)
.L_20:
        /*003c*/ 	.word	0x00000000
        /*0040*/ 	.short	0x0008
        /*0042*/ 	.short	0x0028
        /*0044*/ 	.byte	0x00, 0xf5, 0x21, 0x00


	//----- nvinfo : EIATTR_KPARAM_INFO
	.align		4
.L_21:
        /*0048*/ 	.byte	0x04, 0x17
        /*004a*/ 	.short	(.L_23 - .L_22)
.L_22:
        /*004c*/ 	.word	0x00000000
        /*0050*/ 	.short	0x0007
        /*0052*/ 	.short	0x0020
        /*0054*/ 	.byte	0x00, 0xf5, 0x21, 0x00


	//----- nvinfo : EIATTR_KPARAM_INFO
	.align		4
.L_23:
        /*0058*/ 	.byte	0x04, 0x17
        /*005a*/ 	.short	(.L_25 - .L_24)
.L_24:
        /*005c*/ 	.word	0x00000000
        /*0060*/ 	.short	0x0006
        /*0062*/ 	.short	0x0018
        /*0064*/ 	.byte	0x00, 0xf0, 0x11, 0x00


	//----- nvinfo : EIATTR_KPARAM_INFO
	.align		4
.L_25:
        /*0068*/ 	.byte	0x04, 0x17
        /*006a*/ 	.short	(.L_27 - .L_26)
.L_26:
        /*006c*/ 	.word	0x00000000
        /*0070*/ 	.short	0x0005
        /*0072*/ 	.short	0x0014
        /*0074*/ 	.byte	0x00, 0xf0, 0x11, 0x00


	//----- nvinfo : EIATTR_KPARAM_INFO
	.align		4
.L_27:
        /*0078*/ 	.byte	0x04, 0x17
        /*007a*/ 	.short	(.L_29 - .L_28)
.L_28:
        /*007c*/ 	.word	0x00000000
        /*0080*/ 	.short	0x0004
        /*0082*/ 	.short	0x0010
        /*0084*/ 	.byte	0x00, 0xf0, 0x11, 0x00


	//----- nvinfo : EIATTR_KPARAM_INFO
	.align		4
.L_29:
        /*0088*/ 	.byte	0x04, 0x17
        /*008a*/ 	.short	(.L_31 - .L_30)
.L_30:
        /*008c*/ 	.word	0x00000000
        /*0090*/ 	.short	0x0003
        /*0092*/ 	.short	0x000c
        /*0094*/ 	.byte	0x00, 0xf0, 0x11, 0x00


	//----- nvinfo : EIATTR_KPARAM_INFO
	.align		4
.L_31:
        /*0098*/ 	.byte	0x04, 0x17
        /*009a*/ 	.short	(.L_33 - .L_32)
.L_32:
        /*009c*/ 	.word	0x00000000
        /*00a0*/ 	.short	0x0002
        /*00a2*/ 	.short	0x0008
        /*00a4*/ 	.byte	0x00, 0xf0, 0x11, 0x00


	//----- nvinfo : EIATTR_KPARAM_INFO
	.align		4
.L_33:
        /*00a8*/ 	.byte	0x04, 0x17
        /*00aa*/ 	.short	(.L_35 - .L_34)
.L_34:
        /*00ac*/ 	.word	0x00000000
        /*00b0*/ 	.short	0x0001
        /*00b2*/ 	.short	0x0004
        /*00b4*/ 	.byte	0x00, 0xf0, 0x11, 0x00


	//----- nvinfo : EIATTR_KPARAM_INFO
	.align		4
.L_35:
        /*00b8*/ 	.byte	0x04, 0x17
        /*00ba*/ 	.short	(.L_37 - .L_36)
.L_36:
        /*00bc*/ 	.word	0x00000000
        /*00c0*/ 	.short	0x0000
        /*00c2*/ 	.short	0x0000
        /*00c4*/ 	.byte	0x00, 0xf0, 0x11, 0x00


	//----- nvinfo : EIATTR_SPARSE_MMA_MASK
	.align		4
.L_37:
        /*00c8*/ 	.byte	0x03, 0x50
        /*00ca*/ 	.short	0x0000


	//----- nvinfo : EIATTR_MAXREG_COUNT
	.align		4
        /*00cc*/ 	.byte	0x03, 0x1b
        /*00ce*/ 	.short	0x00ff


	//----- nvinfo : EIATTR_MERCURY_ISA_VERSION
	.align		4
        /*00d0*/ 	.byte	0x03, 0x5f
        /*00d2*/ 	.short	0x0101


	//----- nvinfo : EIATTR_VRC_CTA_INIT_COUNT
	.align		4
        /*00d4*/ 	.byte	0x02, 0x4a
	.zero		1
	.zero		1


	//----- nvinfo : EIATTR_EXIT_INSTR_OFFSETS
	.align		4
        /*00d8*/ 	.byte	0x04, 0x1c
        /*00da*/ 	.short	(.L_39 - .L_38)


	//   ....[0]....
.L_38:
        /*00dc*/ 	.word	0x00000200


	//   ....[1]....
        /*00e0*/ 	.word	0x000004d0


	//   ....[2]....
        /*00e4*/ 	.word	0x00000990


	//   ....[3]....
        /*00e8*/ 	.word	0x00000ba0


	//   ....[4]....
        /*00ec*/ 	.word	0x00000cf0


	//   ....[5]....
        /*00f0*/ 	.word	0x00000d70


	//----- nvinfo : EIATTR_CRS_STACK_SIZE
	.align		4
.L_39:
        /*00f4*/ 	.byte	0x04, 0x1e
        /*00f6*/ 	.short	(.L_41 - .L_40)
.L_40:
        /*00f8*/ 	.word	0x00000000


	//----- nvinfo : EIATTR_CBANK_PARAM_SIZE
	.align		4
.L_41:
        /*00fc*/ 	.byte	0x03, 0x19
        /*00fe*/ 	.short	0x0048


	//----- nvinfo : EIATTR_PARAM_CBANK
	.align		4
        /*0100*/ 	.byte	0x04, 0x0a
        /*0102*/ 	.short	(.L_43 - .L_42)
	.align		4
.L_42:
        /*0104*/ 	.word	index@(.nv.constant0._Z20bev_pool_grad_kerneliiiiiiiPKfPKiS2_S2_Pf)
        /*0108*/ 	.short	0x0380
        /*010a*/ 	.short	0x0048


	//----- nvinfo : EIATTR_SW_WAR
	.align		4
.L_43:
        /*010c*/ 	.byte	0x04, 0x36
        /*010e*/ 	.short	(.L_45 - .L_44)
.L_44:
        /*0110*/ 	.word	0x00000008
.L_45:


//--------------------- .nv.info._Z15bev_pool_kerneliiiiiiiPKfPKiS2_S2_Pf --------------------------
	.section	.nv.info._Z15bev_pool_kerneliiiiiiiPKfPKiS2_S2_Pf,"",@"SHT_CUDA_INFO"
	.sectionflags	@""
	.align	4


	//----- nvinfo : EIATTR_CUDA_API_VERSION
	.align		4
        /*0000*/ 	.byte	0x04, 0x37
        /*0002*/ 	.short	(.L_47 - .L_46)
.L_46:
        /*0004*/ 	.word	0x00000082


	//----- nvinfo : EIATTR_KPARAM_INFO
	.align		4
.L_47:
        /*0008*/ 	.byte	0x04, 0x17
        /*000a*/ 	.short	(.L_49 - .L_48)
.L_48:
        /*000c*/ 	.word	0x00000000
        /*0010*/ 	.short	0x000b
        /*0012*/ 	.short	0x0040
        /*0014*/ 	.byte	0x00, 0xf5, 0x21, 0x00


	//----- nvinfo : EIATTR_KPARAM_INFO
	.align		4
.L_49:
        /*0018*/ 	.byte	0x04, 0x17
        /*001a*/ 	.short	(.L_51 - .L_50)
.L_50:
        /*001c*/ 	.word	0x00000000
        /*0020*/ 	.short	0x000a
        /*0022*/ 	.short	0x0038
        /*0024*/ 	.byte	0x00, 0xf5, 0x21, 0x00


	//----- nvinfo : EIATTR_KPARAM_INFO
	.align		4
.L_51:
        /*0028*/ 	.byte	0x04, 0x17
        /*002a*/ 	.short	(.L_53 - .L_52)
.L_52:
        /*002c*/ 	.word	0x00000000
        /*0030*/ 	.short	0x0009
        /*0032*/ 	.short	0x0030
        /*0034*/ 	.byte	0x00, 0xf5, 0x21, 0x00


	//----- nvinfo : EIATTR_KPARAM_INFO
	.align		4
.L_53:
        /*0038*/ 	.byte	0x04, 0x17
        /*003a*/ 	.short	(.L_55 - .L_54)
.L_54:
        /*003c*/ 	.word	0x00000000
        /*0040*/ 	.short	0x0008
        /*0042*/ 	.short	0x0028
        /*0044*/ 	.byte	0x00, 0xf5, 0x21, 0x00


	//----- nvinfo : EIATTR_KPARAM_INFO
	.align		4
.L_55:
        /*0048*/ 	.byte	0x04, 0x17
        /*004a*/ 	.short	(.L_57 - .L_56)
.L_56:
        /*004c*/ 	.word	0x00000000
        /*0050*/ 	.short	0x0007
        /*0052*/ 	.short	0x0020
        /*0054*/ 	.byte	0x00, 0xf5, 0x21, 0x00


	//----- nvinfo : EIATTR_KPARAM_INFO
	.align		4
.L_57:
        /*0058*/ 	.byte	0x04, 0x17
        /*005a*/ 	.short	(.L_59 - .L_58)
.L_58:
        /*005c*/ 	.word	0x00000000
        /*0060*/ 	.short	0x0006
        /*0062*/ 	.short	0x0018
        /*0064*/ 	.byte	0x00, 0xf0, 0x11, 0x00


	//----- nvinfo : EIATTR_KPARAM_INFO
	.align		4
.L_59:
        /*0068*/ 	.byte	0x04, 0x17
        /*006a*/ 	.short	(.L_61 - .L_60)
.L_60:
        /*006c*/ 	.word	0x00000000
        /*0070*/ 	.short	0x0005
        /*0072*/ 	.short	0x0014
        /*0074*/ 	.byte	0x00, 0xf0, 0x11, 0x00


	//----- nvinfo : EIATTR_KPARAM_INFO
	.align		4
.L_61:
        /*0078*/ 	.byte	0x04, 0x17
        /*007a*/ 	.short	(.L_63 - .L_62)
.L_62:
        /*007c*/ 	.word	0x00000000
        /*0080*/ 	.short	0x0004
        /*0082*/ 	.short	0x0010
        /*0084*/ 	.byte	0x00, 0xf0, 0x11, 0x00


	//----- nvinfo : EIATTR_KPARAM_INFO
	.align		4
.L_63:
        /*0088*/ 	.byte	0x04, 0x17
        /*008a*/ 	.short	(.L_65 - .L_64)
.L_64:
        /*008c*/ 	.word	0x00000000
        /*0090*/ 	.short	0x0003
        /*0092*/ 	.short	0x000c
        /*0094*/ 	.byte	0x00, 0xf0, 0x11, 0x00


	//----- nvinfo : EIATTR_KPARAM_INFO
	.align		4
.L_65:
        /*0098*/ 	.byte	0x04, 0x17
        /*009a*/ 	.short	(.L_67 - .L_66)
.L_66:
        /*009c*/ 	.word	0x00000000
        /*00a0*/ 	.short	0x0002
        /*00a2*/ 	.short	0x0008
        /*00a4*/ 	.byte	0x00, 0xf0, 0x11, 0x00


	//----- nvinfo : EIATTR_KPARAM_INFO
	.align		4
.L_67:
        /*00a8*/ 	.byte	0x04, 0x17
        /*00aa*/ 	.short	(.L_69 - .L_68)
.L_68:
        /*00ac*/ 	.word	0x00000000
        /*00b0*/ 	.short	0x0001
        /*00b2*/ 	.short	0x0004
        /*00b4*/ 	.byte	0x00, 0xf0, 0x11, 0x00


	//----- nvinfo : EIATTR_KPARAM_INFO
	.align		4
.L_69:
        /*00b8*/ 	.byte	0x04, 0x17
        /*00ba*/ 	.short	(.L_71 - .L_70)
.L_70:
        /*00bc*/ 	.word	0x00000000
        /*00c0*/ 	.short	0x0000
        /*00c2*/ 	.short	0x0000
        /*00c4*/ 	.byte	0x00, 0xf0, 0x11, 0x00


	//----- nvinfo : EIATTR_SPARSE_MMA_MASK
	.align		4
.L_71:
        /*00c8*/ 	.byte	0x03, 0x50
        /*00ca*/ 	.short	0x0000


	//----- nvinfo : EIATTR_MAXREG_COUNT
	.align		4
        /*00cc*/ 	.byte	0x03, 0x1b
        /*00ce*/ 	.short	0x00ff


	//----- nvinfo : EIATTR_MERCURY_ISA_VERSION
	.align		4
        /*00d0*/ 	.byte	0x03, 0x5f
        /*00d2*/ 	.short	0x0101


	//----- nvinfo : EIATTR_VRC_CTA_INIT_COUNT
	.align		4
        /*00d4*/ 	.byte	0x02, 0x4a
	.zero		1
	.zero		1


	//----- nvinfo : EIATTR_EXIT_INSTR_OFFSETS
	.align		4
        /*00d8*/ 	.byte	0x04, 0x1c
        /*00da*/ 	.short	(.L_73 - .L_72)


	//   ....[0]....
.L_72:
        /*00dc*/ 	.word	0x00000200


	//   ....[1]....
        /*00e0*/ 	.word	0x000015d0


	//----- nvinfo : EIATTR_CRS_STACK_SIZE
	.align		4
.L_73:
        /*00e4*/ 	.byte	0x04, 0x1e
        /*00e6*/ 	.short	(.L_75 - .L_74)
.L_74:
        /*00e8*/ 	.word	0x00000000


	//----- nvinfo : EIATTR_CBANK_PARAM_SIZE
	.align		4
.L_75:
        /*00ec*/ 	.byte	0x03, 0x19
        /*00ee*/ 	.short	0x0048


	//----- nvinfo : EIATTR_PARAM_CBANK
	.align		4
        /*00f0*/ 	.byte	0x04, 0x0a
        /*00f2*/ 	.short	(.L_77 - .L_76)
	.align		4
.L_76:
        /*00f4*/ 	.word	index@(.nv.constant0._Z15bev_pool_kerneliiiiiiiPKfPKiS2_S2_Pf)
        /*00f8*/ 	.short	0x0380
        /*00fa*/ 	.short	0x0048


	//----- nvinfo : EIATTR_SW_WAR
	.align		4
.L_77:
        /*00fc*/ 	.byte	0x04, 0x36
        /*00fe*/ 	.short	(.L_79 - .L_78)
.L_78:
        /*0100*/ 	.word	0x00000008
.L_79:


//--------------------- .nv.callgraph             --------------------------
	.section	.nv.callgraph,"",@"SHT_CUDA_CALLGRAPH"
	.align	4
	.sectionentsize	8
	.align		4
        /*0000*/ 	.word	0x00000000
	.align		4
        /*0004*/ 	.word	0xffffffff
	.align		4
        /*0008*/ 	.word	0x00000000
	.align		4
        /*000c*/ 	.word	0xfffffffe
	.align		4
        /*0010*/ 	.word	0x00000000
	.align		4
        /*0014*/ 	.word	0xfffffffd
	.align		4
        /*0018*/ 	.word	0x00000000
	.align		4
        /*001c*/ 	.word	0xfffffffc


//--------------------- .text._Z20bev_pool_grad_kerneliiiiiiiPKfPKiS2_S2_Pf --------------------------
	.section	.text._Z20bev_pool_grad_kerneliiiiiiiPKfPKiS2_S2_Pf,"ax",@progbits
	.align	128
        .global         _Z20bev_pool_grad_kerneliiiiiiiPKfPKiS2_S2_Pf
        .type           _Z20bev_pool_grad_kerneliiiiiiiPKfPKiS2_S2_Pf,@function
        .size           _Z20bev_pool_grad_kerneliiiiiiiPKfPKiS2_S2_Pf,(.L_x_20 - _Z20bev_pool_grad_kerneliiiiiiiPKfPKiS2_S2_Pf)
        .other          _Z20bev_pool_grad_kerneliiiiiiiPKfPKiS2_S2_Pf,@"STO_CUDA_ENTRY STV_DEFAULT"
_Z20bev_pool_grad_kerneliiiiiiiPKfPKiS2_S2_Pf:
.text._Z20bev_pool_grad_kerneliiiiiiiPKfPKiS2_S2_Pf:
[----:B------:R-:W-:Y:S08]  /*0000*/  LDC R1, c[0x0][0x37c] ;  /* 0x0000df00ff017b82 */ /* 0x000ff00000000800 */
[----:B------:R-:W0:Y:S01]  /*0010*/  LDC R0, c[0x0][0x394] ;  /* 0x0000e500ff007b82 */ /* 0x000e220000000800 */
[----:B------:R-:W1:Y:S07]  /*0020*/  S2R R6, SR_TID.X ;  /* 0x0000000000067919 */ /* 0x000e6e0000002100 */
[----:B------:R-:W1:Y:S08]  /*0030*/  S2UR UR4, SR_CTAID.X ;  /* 0x00000000000479c3 */ /* 0x000e700000002500 */
[----:B------:R-:W1:Y:S01]  /*0040*/  LDC R7, c[0x0][0x360] ;  /* 0x0000d800ff077b82 */ /* 0x000e620000000800 */
[----:B0-----:R-:W-:-:S02]  /*0050*/  IABS R3, R0 ;  /* 0x0000000000037213 */ /* 0x001fc40000000000 */
[----:B------:R-:W-:Y:S02]  /*0060*/  LOP3.LUT R12, RZ, R0, RZ, 0x33, !PT ;  /* 0x00000000ff0c7212 */ /* 0x000fe400078e33ff */
[----:B------:R-:W0:Y:S01]  /*0070*/  I2F.RP R2, R3 ;  /* 0x0000000300027306 */ /* 0x000e220000209400 */
[----:B-1----:R-:W-:Y:S01]  /*0080*/  IMAD R7, R7, UR4, R6 ;  /* 0x0000000407077c24 */ /* 0x002fe2000f8e0206 */
[----:B------:R-:W1:Y:S06]  /*0090*/  LDCU UR4, c[0x0][0x398] ;  /* 0x00007300ff0477ac */ /* 0x000e6c0008000800 */
[----:B0-----:R-:W0:Y:S01]  /*00a0*/  MUFU.RCP R2, R2 ;  /* 0x0000000200027308 */ /* 0x001e220000001000 */
[----:B------:R-:W-:Y:S01]  /*00b0*/  IABS R6, R7 ;  /* 0x0000000700067213 */ /* 0x000fe20000000000 */
[----:B0-----:R-:W-:-:S06]  /*00c0*/  VIADD R4, R2, 0xffffffe ;  /* 0x0ffffffe02047836 */ /* 0x001fcc0000000000 */
[----:B------:R0:W2:Y:S02]  /*00d0*/  F2I.FTZ.U32.TRUNC.NTZ R5, R4 ;  /* 0x0000000400057305 */ /* 0x0000a4000021f000 */
[----:B0-----:R-:W-:Y:S02]  /*00e0*/  IMAD.MOV.U32 R4, RZ, RZ, RZ ;  /* 0x000000ffff047224 */ /* 0x001fe400078e00ff */
[----:B--2---:R-:W-:-:S04]  /*00f0*/  IMAD.MOV R8, RZ, RZ, -R5 ;  /* 0x000000ffff087224 */ /* 0x004fc800078e0a05 */
[----:B------:R-:W-:-:S04]  /*0100*/  IMAD R9, R8, R3, RZ ;  /* 0x0000000308097224 */ /* 0x000fc800078e02ff */
[----:B------:R-:W-:-:S06]  /*0110*/  IMAD.HI.U32 R5, R5, R9, R4 ;  /* 0x0000000905057227 */ /* 0x000fcc00078e0004 */
[----:B------:R-:W-:-:S04]  /*0120*/  IMAD.HI.U32 R5, R5, R6, RZ ;  /* 0x0000000605057227 */ /* 0x000fc800078e00ff */
[----:B------:R-:W-:-:S04]  /*0130*/  IMAD.MOV R2, RZ, RZ, -R5 ;  /* 0x000000ffff027224 */ /* 0x000fc800078e0a05 */
[----:B------:R-:W-:Y:S01]  /*0140*/  IMAD R6, R3, R2, R6 ;  /* 0x0000000203067224 */ /* 0x000fe200078e0206 */
[----:B------:R-:W-:-:S04]  /*0150*/  LOP3.LUT R2, R7, R0, RZ, 0x3c, !PT ;  /* 0x0000000007027212 */ /* 0x000fc800078e3cff */
[----:B------:R-:W-:Y:S02]  /*0160*/  ISETP.GT.U32.AND P1, PT, R3, R6, PT ;  /* 0x000000060300720c */ /* 0x000fe40003f24070 */
[----:B------:R-:W-:-:S11]  /*0170*/  ISETP.GE.AND P2, PT, R2, RZ, PT ;  /* 0x000000ff0200720c */ /* 0x000fd60003f46270 */
[----:B------:R-:W-:Y:S02]  /*0180*/  @!P1 IMAD.IADD R6, R6, 0x1, -R3 ;  /* 0x0000000106069824 */ /* 0x000fe400078e0a03 */
[----:B------:R-:W-:-:S03]  /*0190*/  @!P1 VIADD R5, R5, 0x1 ;  /* 0x0000000105059836 */ /* 0x000fc60000000000 */
[----:B------:R-:W-:-:S13]  /*01a0*/  ISETP.GE.U32.AND P0, PT, R6, R3, PT ;  /* 0x000000030600720c */ /* 0x000fda0003f06070 */
[----:B------:R-:W-:Y:S01]  /*01b0*/  @P0 VIADD R5, R5, 0x1 ;  /* 0x0000000105050836 */ /* 0x000fe20000000000 */
[----:B------:R-:W-:-:S03]  /*01c0*/  ISETP.NE.AND P0, PT, R0, RZ, PT ;  /* 0x000000ff0000720c */ /* 0x000fc60003f05270 */
[----:B------:R-:W-:-:S05]  /*01d0*/  @!P2 IMAD.MOV R5, RZ, RZ, -R5 ;  /* 0x000000ffff05a224 */ /* 0x000fca00078e0a05 */
[----:B------:R-:W-:-:S04]  /*01e0*/  SEL R17, R12, R5, !P0 ;  /* 0x000000050c117207 */ /* 0x000fc80004000000 */
[----:B-1----:R-:W-:-:S13]  /*01f0*/  ISETP.GE.AND P1, PT, R17, UR4, PT ;  /* 0x0000000411007c0c */ /* 0x002fda000bf26270 */
[----:B------:R-:W-:Y:S05]  /*0200*/  @P1 EXIT ;  /* 0x000000000000194d */ /* 0x000fea0003800000 */
[----:B------:R-:W0:Y:S01]  /*0210*/  LDC.64 R4, c[0x0][0x3b0] ;  /* 0x0000ec00ff047b82 */ /* 0x000e220000000a00 */
[----:B------:R-:W1:Y:S01]  /*0220*/  LDCU.64 UR8, c[0x0][0x358] ;  /* 0x00006b00ff0877ac */ /* 0x000e620008000a00 */
[----:B------:R-:W2:Y:S06]  /*0230*/  LDCU.64 UR6, c[0x0][0x388] ;  /* 0x00007100ff0677ac */ /* 0x000eac0008000a00 */
[----:B------:R-:W3:Y:S01]  /*0240*/  LDC.64 R10, c[0x0][0x3a8] ;  /* 0x0000ea00ff0a7b82 */ /* 0x000ee20000000a00 */
[----:B------:R-:W4:Y:S07]  /*0250*/  LDCU UR4, c[0x0][0x384] ;  /* 0x00007080ff0477ac */ /* 0x000f2e0008000800 */
[----:B------:R-:W5:Y:S01]  /*0260*/  LDC.64 R8, c[0x0][0x3b8] ;  /* 0x0000ee00ff087b82 */ /* 0x000f620000000a00 */
[----:B0-----:R-:W-:-:S06]  /*0270*/  IMAD.WIDE R4, R17, 0x4, R4 ;  /* 0x0000000411047825 */ /* 0x001fcc00078e0204 */
[----:B-1----:R-:W2:Y:S01]  /*0280*/  LDG.E.CONSTANT R5, desc[UR8][R4.64] ;  /* 0x0000000804057981 */ /* 0x002ea2000c1e9900 */
[----:B-----5:R-:W-:-:S05]  /*0290*/  IMAD.WIDE R8, R17, 0x4, R8 ;  /* 0x0000000411087825 */ /* 0x020fca00078e0208 */
[----:B------:R-:W5:Y:S01]  /*02a0*/  LDG.E.CONSTANT R2, desc[UR8][R8.64] ;  /* 0x0000000808027981 */ /* 0x000f62000c1e9900 */
[----:B--2---:R-:W-:-:S04]  /*02b0*/  IMAD.SHL.U32 R13, R5, 0x4, RZ ;  /* 0x00000004050d7824 */ /* 0x004fc800078e00ff */
[----:B---3--:R-:W-:-:S05]  /*02c0*/  IMAD.WIDE R10, R13, 0x4, R10 ;  /* 0x000000040d0a7825 */ /* 0x008fca00078e020a */
[----:B------:R-:W2:Y:S04]  /*02d0*/  LDG.E.CONSTANT R13, desc[UR8][R10.64] ;  /* 0x000000080a0d7981 */ /* 0x000ea8000c1e9900 */
[----:B------:R-:W3:Y:S04]  /*02e0*/  LDG.E.CONSTANT R15, desc[UR8][R10.64+0x4] ;  /* 0x000004080a0f7981 */ /* 0x000ee8000c1e9900 */
[----:B------:R-:W5:Y:S04]  /*02f0*/  LDG.E.CONSTANT R14, desc[UR8][R10.64+0x8] ;  /* 0x000008080a0e7981 */ /* 0x000f68000c1e9900 */
[----:B------:R-:W5:Y:S01]  /*0300*/  LDG.E.CONSTANT R16, desc[UR8][R10.64+0xc] ;  /* 0x00000c080a107981 */ /* 0x000f62000c1e9900 */
[----:B------:R-:W-:-:S02]  /*0310*/  ISETP.GE.AND P2, PT, R7, RZ, PT ;  /* 0x000000ff0700720c */ /* 0x000fc40003f46270 */
[----:B------:R-:W-:Y:S01]  /*0320*/  ISETP.GT.U32.AND P1, PT, R3, R6, PT ;  /* 0x000000060300720c */ /* 0x000fe20003f24070 */
[----:B------:R-:W-:Y:S01]  /*0330*/  IMAD.IADD R3, R6, 0x1, -R3 ;  /* 0x0000000106037824 */ /* 0x000fe200078e0a03 */
[----:B------:R-:W-:-:S04]  /*0340*/  UIMAD UR5, UR6, UR7, URZ ;  /* 0x00000007060572a4 */ /* 0x000fc8000f8e02ff */
[----:B------:R-:W-:Y:S01]  /*0350*/  SEL R3, R3, R6, !P1 ;  /* 0x0000000603037207 */ /* 0x000fe20004800000 */
[----:B------:R-:W-:Y:S01]  /*0360*/  IMAD R4, R0, UR7, RZ ;  /* 0x0000000700047c24 */ /* 0x000fe2000f8e02ff */
[----:B----4-:R-:W-:-:S03]  /*0370*/  UIMAD UR4, UR4, UR5, URZ ;  /* 0x00000005040472a4 */ /* 0x010fc6000f8e02ff */
[----:B------:R-:W-:Y:S02]  /*0380*/  @!P2 IMAD.MOV R3, RZ, RZ, -R3 ;  /* 0x000000ffff03a224 */ /* 0x000fe400078e0a03 */
[----:B------:R-:W-:-:S03]  /*0390*/  IMAD R7, R0, UR5, RZ ;  /* 0x0000000500077c24 */ /* 0x000fc6000f8e02ff */
[----:B------:R-:W-:Y:S01]  /*03a0*/  SEL R12, R12, R3, !P0 ;  /* 0x000000030c0c7207 */ /* 0x000fe20004000000 */
[----:B------:R-:W-:Y:S02]  /*03b0*/  IMAD R3, R0, UR4, RZ ;  /* 0x0000000400037c24 */ /* 0x000fe4000f8e02ff */
[----:B------:R-:W0:Y:S01]  /*03c0*/  LDCU.64 UR4, c[0x0][0x3a0] ;  /* 0x00007400ff0477ac */ /* 0x000e220008000a00 */
[----:B------:R-:W-:Y:S01]  /*03d0*/  SHF.R.S32.HI R6, RZ, 0x1f, R12 ;  /* 0x0000001fff067819 */ /* 0x000fe2000001140c */
[----:B--2---:R-:W-:Y:S02]  /*03e0*/  IMAD R13, R13, R4, RZ ;  /* 0x000000040d0d7224 */ /* 0x004fe400078e02ff */
[----:B---3--:R-:W-:Y:S02]  /*03f0*/  IMAD R15, R15, R0, RZ ;  /* 0x000000000f0f7224 */ /* 0x008fe400078e02ff */
[----:B-----5:R-:W-:-:S03]  /*0400*/  IMAD R14, R14, R7, RZ ;  /* 0x000000070e0e7224 */ /* 0x020fc600078e02ff */
[----:B------:R-:W-:Y:S02]  /*0410*/  IADD3 R4, P0, P1, R15, R13, R12 ;  /* 0x0000000d0f047210 */ /* 0x000fe4000791e00c */
[----:B------:R-:W-:Y:S01]  /*0420*/  SHF.R.S32.HI R7, RZ, 0x1f, R13 ;  /* 0x0000001fff077819 */ /* 0x000fe2000001140d */
[----:B------:R-:W-:Y:S01]  /*0430*/  IMAD R3, R16, R3, RZ ;  /* 0x0000000310037224 */ /* 0x000fe200078e02ff */
[----:B------:R-:W-:-:S04]  /*0440*/  SHF.R.S32.HI R15, RZ, 0x1f, R15 ;  /* 0x0000001fff0f7819 */ /* 0x000fc8000001140f */
[----:B------:R-:W-:Y:S02]  /*0450*/  IADD3.X R7, PT, PT, R15, R7, R6, P0, P1 ;  /* 0x000000070f077210 */ /* 0x000fe400007e2406 */
[--C-:B------:R-:W-:Y:S02]  /*0460*/  IADD3 R4, P0, P1, R3, R4, R14.reuse ;  /* 0x0000000403047210 */ /* 0x100fe4000791e00e */
[----:B------:R-:W-:Y:S02]  /*0470*/  SHF.R.S32.HI R14, RZ, 0x1f, R14 ;  /* 0x0000001fff0e7819 */ /* 0x000fe4000001140e */
[----:B------:R-:W-:-:S04]  /*0480*/  SHF.R.S32.HI R3, RZ, 0x1f, R3 ;  /* 0x0000001fff037819 */ /* 0x000fc80000011403 */
[----:B------:R-:W-:Y:S02]  /*0490*/  IADD3.X R3, PT, PT, R3, R7, R14, P0, P1 ;  /* 0x0000000703037210 */ /* 0x000fe400007e240e */
[----:B------:R-:W-:Y:S02]  /*04a0*/  ISETP.GE.AND P0, PT, R2, 0x1, PT ;  /* 0x000000010200780c */ /* 0x000fe40003f06270 */
[----:B0-----:R-:W-:-:S04]  /*04b0*/  LEA R8, P1, R4, UR4, 0x2 ;  /* 0x0000000404087c11 */ /* 0x001fc8000f8210ff */
[----:B------:R-:W-:-:S07]  /*04c0*/  LEA.HI.X R9, R4, UR5, R3, 0x2, P1 ;  /* 0x0000000504097c11 */ /* 0x000fce00088f1403 */
[----:B------:R-:W-:Y:S05]  /*04d0*/  @!P0 EXIT ;  /* 0x000000000000894d */ /* 0x000fea0003800000 */
[----:B------:R0:W5:Y:S01]  /*04e0*/  LDG.E.CONSTANT R3, desc[UR8][R8.64] ;  /* 0x0000000808037981 */ /* 0x000162000c1e9900 */
[C---:B------:R-:W-:Y:S01]  /*04f0*/  ISETP.GE.U32.AND P1, PT, R2.reuse, 0x8, PT ;  /* 0x000000080200780c */ /* 0x040fe20003f26070 */
[----:B------:R-:W-:Y:S01]  /*0500*/  IMAD R7, R5, R0, RZ ;  /* 0x0000000005077224 */ /* 0x000fe200078e02ff */
[----:B------:R-:W-:Y:S01]  /*0510*/  LOP3.LUT R4, R2, 0x7, RZ, 0xc0, !PT ;  /* 0x0000000702047812 */ /* 0x000fe200078ec0ff */
[----:B------:R-:W1:Y:S01]  /*0520*/  LDCU.64 UR4, c[0x0][0x3c0] ;  /* 0x00007800ff0477ac */ /* 0x000e620008000a00 */
[----:B------:R-:W-:Y:S02]  /*0530*/  BSSY.RECONVERGENT B0, `(.L_x_0) ;  /* 0x0000045000007945 */ /* 0x000fe40003800200 */
[----:B------:R-:W-:Y:S02]  /*0540*/  IADD3 R5, P2, PT, R7, R12, RZ ;  /* 0x0000000c07057210 */ /* 0x000fe40007f5e0ff */
[----:B------:R-:W-:Y:S02]  /*0550*/  SHF.R.S32.HI R7, RZ, 0x1f, R7 ;  /* 0x0000001fff077819 */ /* 0x000fe40000011407 */
[----:B------:R-:W-:-:S03]  /*0560*/  ISETP.NE.AND P0, PT, R4, RZ, PT ;  /* 0x000000ff0400720c */ /* 0x000fc60003f05270 */
[----:B------:R-:W-:Y:S02]  /*0570*/  IMAD.X R6, R7, 0x1, R6, P2 ;  /* 0x0000000107067824 */ /* 0x000fe400010e0606 */
[----:B------:R-:W-:Y:S01]  /*0580*/  IMAD.MOV.U32 R7, RZ, RZ, RZ ;  /* 0x000000ffff077224 */ /* 0x000fe200078e00ff */
[----:B0-----:R-:W-:Y:S07]  /*0590*/  @!P1 BRA `(.L_x_1) ;  /* 0x0000000000f89947 */ /* 0x001fee0003800000 */
[----:B------:R-:W0:Y:S01]  /*05a0*/  LDCU UR6, c[0x0][0x394] ;  /* 0x00007280ff0677ac */ /* 0x000e220008000800 */
[----:B------:R-:W-:Y:S01]  /*05b0*/  LOP3.LUT R7, R2, 0x7ffffff8, RZ, 0xc0, !PT ;  /* 0x7ffffff802077812 */ /* 0x000fe200078ec0ff */
[C---:B------:R-:W-:Y:S02]  /*05c0*/  IMAD.SHL.U32 R8, R0.reuse, 0x2, RZ ;  /* 0x0000000200087824 */ /* 0x040fe400078e00ff */
[C---:B------:R-:W-:Y:S02]  /*05d0*/  IMAD R9, R0.reuse, 0x3, RZ ;  /* 0x0000000300097824 */ /* 0x040fe400078e02ff */
[C---:B------:R-:W-:Y:S02]  /*05e0*/  IMAD.SHL.U32 R11, R0.reuse, 0x4, RZ ;  /* 0x00000004000b7824 */ /* 0x040fe400078e00ff */
[C---:B------:R-:W-:Y:S02]  /*05f0*/  IMAD R13, R0.reuse, 0x5, RZ ;  /* 0x00000005000d7824 */ /* 0x040fe400078e02ff */
[----:B------:R-:W-:-:S02]  /*0600*/  IMAD R27, R0, 0x6, RZ ;  /* 0x00000006001b7824 */ /* 0x000fc400078e02ff */
[----:B------:R-:W-:Y:S02]  /*0610*/  IMAD R29, R0, 0x7, RZ ;  /* 0x00000007001d7824 */ /* 0x000fe400078e02ff */
[----:B------:R-:W-:Y:S02]  /*0620*/  IMAD.MOV.U32 R12, RZ, RZ, RZ ;  /* 0x000000ffff0c7224 */ /* 0x000fe400078e00ff */
[----:B------:R-:W-:Y:S02]  /*0630*/  IMAD.MOV R26, RZ, RZ, -R7 ;  /* 0x000000ffff1a7224 */ /* 0x000fe400078e0a07 */
[----:B0-----:R-:W-:-:S07]  /*0640*/  IMAD.U32 R10, RZ, RZ, UR6 ;  /* 0x00000006ff0a7e24 */ /* 0x001fce000f8e00ff */
.L_x_2:
[-C--:B--2---:R-:W-:Y:S01]  /*0650*/  IADD3 R15, P1, PT, R12, R5.reuse, RZ ;  /* 0x000000050c0f7210 */ /* 0x084fe20007f3e0ff */
[----:B------:R-:W-:Y:S01]  /*0660*/  VIADD R26, R26, 0x8 ;  /* 0x000000081a1a7836 */ /* 0x000fe20000000000 */
[----:B------:R-:W-:Y:S02]  /*0670*/  IADD3 R16, P2, PT, R10, R5, RZ ;  /* 0x000000050a107210 */ /* 0x000fe40007f5e0ff */
[-C--:B------:R-:W-:Y:S01]  /*0680*/  LEA.HI.X.SX32 R18, R12, R6.reuse, 0x1, P1 ;  /* 0x000000060c127211 */ /* 0x080fe200008f0eff */
[----:B------:R-:W-:Y:S01]  /*0690*/  IMAD R12, R0, 0x8, R12 ;  /* 0x00000008000c7824 */ /* 0x000fe200078e020c */
[----:B-1----:R-:W-:Y:S02]  /*06a0*/  LEA R24, P3, R15, UR4, 0x2 ;  /* 0x000000040f187c11 */ /* 0x002fe4000f8610ff */
[----:B------:R-:W-:Y:S01]  /*06b0*/  LEA.HI.X.SX32 R17, R10, R6, 0x1, P2 ;  /* 0x000000060a117211 */ /* 0x000fe200010f0eff */
[----:B------:R-:W-:Y:S01]  /*06c0*/  IMAD R10, R0, 0x8, R10 ;  /* 0x00000008000a7824 */ /* 0x000fe200078e020a */
[----:B------:R-:W-:-:S02]  /*06d0*/  LEA R22, P2, R16, UR4, 0x2 ;  /* 0x0000000410167c11 */ /* 0x000fc4000f8410ff */
[-C--:B------:R-:W-:Y:S02]  /*06e0*/  IADD3 R14, P1, PT, R8, R5.reuse, RZ ;  /* 0x00000005080e7210 */ /* 0x080fe40007f3e0ff */
[----:B------:R-:W-:Y:S02]  /*06f0*/  LEA.HI.X R25, R15, UR5, R18, 0x2, P3 ;  /* 0x000000050f197c11 */ /* 0x000fe400098f1412 */
[C---:B------:R-:W-:Y:S02]  /*0700*/  IADD3 R15, P3, PT, R9.reuse, R5, RZ ;  /* 0x00000005090f7210 */ /* 0x040fe40007f7e0ff */
[----:B------:R-:W-:Y:S01]  /*0710*/  LEA.HI.X R23, R16, UR5, R17, 0x2, P2 ;  /* 0x0000000510177c11 */ /* 0x000fe200090f1411 */
[----:B-----5:R-:W-:Y:S01]  /*0720*/  STG.E desc[UR8][R24.64], R3 ;  /* 0x0000000318007986 */ /* 0x020fe2000c101908 */
[-C--:B------:R-:W-:Y:S01]  /*0730*/  LEA.HI.X.SX32 R17, R8, R6.reuse, 0x1, P1 ;  /* 0x0000000608117211 */ /* 0x080fe200008f0eff */
[----:B------:R-:W-:Y:S01]  /*0740*/  IMAD R8, R0, 0x8, R8 ;  /* 0x0000000800087824 */ /* 0x000fe200078e0208 */
[----:B------:R-:W-:Y:S01]  /*0750*/  LEA R18, P1, R14, UR4, 0x2 ;  /* 0x000000040e127c11 */ /* 0x000fe2000f8210ff */
[----:B------:R0:W-:Y:S01]  /*0760*/  STG.E desc[UR8][R22.64], R3 ;  /* 0x0000000316007986 */ /* 0x0001e2000c101908 */
[----:B------:R-:W-:Y:S01]  /*0770*/  LEA.HI.X.SX32 R16, R9, R6, 0x1, P3 ;  /* 0x0000000609107211 */ /* 0x000fe200018f0eff */
[----:B------:R-:W-:Y:S01]  /*0780*/  IMAD R9, R0, 0x8, R9 ;  /* 0x0000000800097824 */ /* 0x000fe200078e0209 */
[----:B------:R-:W-:-:S02]  /*0790*/  LEA R20, P2, R15, UR4, 0x2 ;  /* 0x000000040f147c11 */ /* 0x000fc4000f8410ff */
[----:B------:R-:W-:Y:S02]  /*07a0*/  LEA.HI.X R19, R14, UR5, R17, 0x2, P1 ;  /* 0x000000050e137c11 */ /* 0x000fe400088f1411 */
[----:B------:R-:W-:Y:S02]  /*07b0*/  LEA.HI.X R21, R15, UR5, R16, 0x2, P2 ;  /* 0x000000050f157c11 */ /* 0x000fe400090f1410 */
[-C--:B------:R-:W-:Y:S01]  /*07c0*/  IADD3 R15, P1, PT, R11, R5.reuse, RZ ;  /* 0x000000050b0f7210 */ /* 0x080fe20007f3e0ff */
[----:B------:R1:W-:Y:S01]  /*07d0*/  STG.E desc[UR8][R18.64], R3 ;  /* 0x0000000312007986 */ /* 0x0003e2000c101908 */
[----:B------:R-:W-:Y:S02]  /*07e0*/  IADD3 R28, P2, PT, R13, R5, RZ ;  /* 0x000000050d1c7210 */ /* 0x000fe40007f5e0ff */
[-C--:B------:R-:W-:Y:S01]  /*07f0*/  LEA.HI.X.SX32 R17, R11, R6.reuse, 0x1, P1 ;  /* 0x000000060b117211 */ /* 0x080fe200008f0eff */
[----:B------:R2:W-:Y:S01]  /*0800*/  STG.E desc[UR8][R20.64], R3 ;  /* 0x0000000314007986 */ /* 0x0005e2000c101908 */
[----:B------:R-:W-:Y:S01]  /*0810*/  LEA R16, P1, R15, UR4, 0x2 ;  /* 0x000000040f107c11 */ /* 0x000fe2000f8210ff */
[C---:B------:R-:W-:Y:S01]  /*0820*/  IMAD R11, R0.reuse, 0x8, R11 ;  /* 0x00000008000b7824 */ /* 0x040fe200078e020b */
[----:B0-----:R-:W-:Y:S01]  /*0830*/  LEA.HI.X.SX32 R23, R13, R6, 0x1, P2 ;  /* 0x000000060d177211 */ /* 0x001fe200010f0eff */
        /* <DEDUP_REMOVED lines=11> */
[----:B-1----:R-:W-:Y:S01]  /*08f0*/  LEA.HI.X.SX32 R19, R29, R6, 0x1, P2 ;  /* 0x000000061d137211 */ /* 0x002fe200010f0eff */
[----:B------:R-:W-:Y:S01]  /*0900*/  IMAD R29, R0, 0x8, R29 ;  /* 0x00000008001d7824 */ /* 0x000fe200078e021d */
[----:B------:R-:W-:-:S02]  /*0910*/  LEA R24, P2, R28, UR4, 0x2 ;  /* 0x000000041c187c11 */ /* 0x000fc4000f8410ff */
[----:B------:R-:W-:Y:S02]  /*0920*/  LEA.HI.X R23, R25, UR5, R23, 0x2, P1 ;  /* 0x0000000519177c11 */ /* 0x000fe400088f1417 */
[----:B------:R-:W-:Y:S02]  /*0930*/  LEA.HI.X R25, R28, UR5, R19, 0x2, P2 ;  /* 0x000000051c197c11 */ /* 0x000fe400090f1413 */
[----:B------:R-:W-:Y:S01]  /*0940*/  ISETP.NE.AND P1, PT, R26, RZ, PT ;  /* 0x000000ff1a00720c */ /* 0x000fe20003f25270 */
[----:B------:R2:W-:Y:S04]  /*0950*/  STG.E desc[UR8][R22.64], R3 ;  /* 0x0000000316007986 */ /* 0x0005e8000c101908 */
[----:B------:R2:W-:Y:S08]  /*0960*/  STG.E desc[UR8][R24.64], R3 ;  /* 0x0000000318007986 */ /* 0x0005f0000c101908 */
[----:B------:R-:W-:Y:S05]  /*0970*/  @P1 BRA `(.L_x_2) ;  /* 0xfffffffc00341947 */ /* 0x000fea000383ffff */
.L_x_1:
[----:B-1----:R-:W-:Y:S05]  /*0980*/  BSYNC.RECONVERGENT B0 ;  /* 0x0000000000007941 */ /* 0x002fea0003800200 */
.L_x_0:
[----:B------:R-:W-:Y:S05]  /*0990*/  @!P0 EXIT ;  /* 0x000000000000894d */ /* 0x000fea0003800000 */
[----:B------:R-:W-:Y:S01]  /*09a0*/  ISETP.GE.U32.AND P1, PT, R4, 0x4, PT ;  /* 0x000000040400780c */ /* 0x000fe20003f26070 */
[----:B------:R-:W-:Y:S01]  /*09b0*/  BSSY.RECONVERGENT B0, `(.L_x_3) ;  /* 0x000001e000007945 */ /* 0x000fe20003800200 */
[----:B--2---:R-:W-:-:S04]  /*09c0*/  LOP3.LUT R17, R2, 0x3, RZ, 0xc0, !PT ;  /* 0x0000000302117812 */ /* 0x004fc800078ec0ff */
[----:B------:R-:W-:-:S07]  /*09d0*/  ISETP.NE.AND P0, PT, R17, RZ, PT ;  /* 0x000000ff1100720c */ /* 0x000fce0003f05270 */
[----:B------:R-:W-:Y:S06]  /*09e0*/  @!P1 BRA `(.L_x_4) ;  /* 0x0000000000689947 */ /* 0x000fec0003800000 */
[----:B------:R-:W0:Y:S01]  /*09f0*/  LDCU.64 UR4, c[0x0][0x3c0] ;  /* 0x00007800ff0477ac */ /* 0x000e220008000a00 */
[C---:B------:R-:W-:Y:S02]  /*0a00*/  IMAD R9, R7.reuse, R0, RZ ;  /* 0x0000000007097224 */ /* 0x040fe400078e02ff */
[----:B------:R-:W-:Y:S02]  /*0a10*/  VIADD R7, R7, 0x4 ;  /* 0x0000000407077836 */ /* 0x000fe40000000000 */
[C---:B------:R-:W-:Y:S01]  /*0a20*/  IMAD.IADD R11, R9.reuse, 0x1, R0 ;  /* 0x00000001090b7824 */ /* 0x040fe200078e0200 */
[----:B------:R-:W-:-:S03]  /*0a30*/  IADD3 R4, P1, PT, R9, R5, RZ ;  /* 0x0000000509047210 */ /* 0x000fc60007f3e0ff */
[----:B------:R-:W-:Y:S01]  /*0a40*/  IMAD.IADD R13, R11, 0x1, R0 ;  /* 0x000000010b0d7824 */ /* 0x000fe200078e0200 */
[-C--:B------:R-:W-:Y:S02]  /*0a50*/  LEA.HI.X.SX32 R9, R9, R6.reuse, 0x1, P1 ;  /* 0x0000000609097211 */ /* 0x080fe400008f0eff */
[-C--:B------:R-:W-:Y:S02]  /*0a60*/  IADD3 R14, P2, PT, R11, R5.reuse, RZ ;  /* 0x000000050b0e7210 */ /* 0x080fe40007f5e0ff */
[----:B------:R-:W-:Y:S02]  /*0a70*/  IADD3 R16, P3, PT, R13, R5, RZ ;  /* 0x000000050d107210 */ /* 0x000fe40007f7e0ff */
[----:B------:R-:W-:Y:S02]  /*0a80*/  LEA.HI.X.SX32 R11, R11, R6, 0x1, P2 ;  /* 0x000000060b0b7211 */ /* 0x000fe400010f0eff */
[----:B0-----:R-:W-:Y:S02]  /*0a90*/  LEA R8, P1, R4, UR4, 0x2 ;  /* 0x0000000404087c11 */ /* 0x001fe4000f8210ff */
[----:B------:R-:W-:-:S02]  /*0aa0*/  LEA R10, P2, R14, UR4, 0x2 ;  /* 0x000000040e0a7c11 */ /* 0x000fc4000f8410ff */
[----:B------:R-:W-:Y:S01]  /*0ab0*/  LEA.HI.X R9, R4, UR5, R9, 0x2, P1 ;  /* 0x0000000504097c11 */ /* 0x000fe200088f1409 */
[C---:B------:R-:W-:Y:S01]  /*0ac0*/  IMAD.IADD R4, R13.reuse, 0x1, R0 ;  /* 0x000000010d047824 */ /* 0x040fe200078e0200 */
[-C--:B------:R-:W-:Y:S02]  /*0ad0*/  LEA.HI.X.SX32 R13, R13, R6.reuse, 0x1, P3 ;  /* 0x000000060d0d7211 */ /* 0x080fe400018f0eff */
[----:B------:R-:W-:Y:S01]  /*0ae0*/  LEA R12, P3, R16, UR4, 0x2 ;  /* 0x00000004100c7c11 */ /* 0x000fe2000f8610ff */
[----:B-----5:R0:W-:Y:S01]  /*0af0*/  STG.E desc[UR8][R8.64], R3 ;  /* 0x0000000308007986 */ /* 0x0201e2000c101908 */
[----:B------:R-:W-:Y:S02]  /*0b00*/  IADD3 R15, P1, PT, R4, R5, RZ ;  /* 0x00000005040f7210 */ /* 0x000fe40007f3e0ff */
[----:B------:R-:W-:Y:S02]  /*0b10*/  LEA.HI.X R11, R14, UR5, R11, 0x2, P2 ;  /* 0x000000050e0b7c11 */ /* 0x000fe400090f140b */
[----:B------:R-:W-:-:S02]  /*0b20*/  LEA.HI.X.SX32 R4, R4, R6, 0x1, P1 ;  /* 0x0000000604047211 */ /* 0x000fc400008f0eff */
[C---:B------:R-:W-:Y:S01]  /*0b30*/  LEA R14, P1, R15.reuse, UR4, 0x2 ;  /* 0x000000040f0e7c11 */ /* 0x040fe2000f8210ff */
[----:B------:R0:W-:Y:S01]  /*0b40*/  STG.E desc[UR8][R10.64], R3 ;  /* 0x000000030a007986 */ /* 0x0001e2000c101908 */
[----:B------:R-:W-:Y:S02]  /*0b50*/  LEA.HI.X R13, R16, UR5, R13, 0x2, P3 ;  /* 0x00000005100d7c11 */ /* 0x000fe400098f140d */
[----:B------:R-:W-:-:S03]  /*0b60*/  LEA.HI.X R15, R15, UR5, R4, 0x2, P1 ;  /* 0x000000050f0f7c11 */ /* 0x000fc600088f1404 */
[----:B------:R0:W-:Y:S04]  /*0b70*/  STG.E desc[UR8][R12.64], R3 ;  /* 0x000000030c007986 */ /* 0x0001e8000c101908 */
[----:B------:R0:W-:Y:S02]  /*0b80*/  STG.E desc[UR8][R14.64], R3 ;  /* 0x000000030e007986 */ /* 0x0001e4000c101908 */
.L_x_4:
[----:B------:R-:W-:Y:S05]  /*0b90*/  BSYNC.RECONVERGENT B0 ;  /* 0x0000000000007941 */ /* 0x000fea0003800200 */
.L_x_3:
[----:B------:R-:W-:Y:S05]  /*0ba0*/  @!P0 EXIT ;  /* 0x000000000000894d */ /* 0x000fea0003800000 */
[----:B------:R-:W-:Y:S01]  /*0bb0*/  ISETP.NE.AND P1, PT, R17, 0x1, PT ;  /* 0x000000011100780c */ /* 0x000fe20003f25270 */
[----:B------:R-:W-:Y:S01]  /*0bc0*/  BSSY.RECONVERGENT B0, `(.L_x_5) ;  /* 0x0000012000007945 */ /* 0x000fe20003800200 */
[----:B------:R-:W-:-:S04]  /*0bd0*/  LOP3.LUT R2, R2, 0x1, RZ, 0xc0, !PT ;  /* 0x0000000102027812 */ /* 0x000fc800078ec0ff */
[----:B------:R-:W-:-:S07]  /*0be0*/  ISETP.NE.U32.AND P0, PT, R2, 0x1, PT ;  /* 0x000000010200780c */ /* 0x000fce0003f05070 */
[----:B------:R-:W-:Y:S06]  /*0bf0*/  @!P1 BRA `(.L_x_6) ;  /* 0x0000000000389947 */ /* 0x000fec0003800000 */
[----:B------:R-:W1:Y:S01]  /*0c00*/  LDCU.64 UR4, c[0x0][0x3c0] ;  /* 0x00007800ff0477ac */ /* 0x000e620008000a00 */
[C---:B0-----:R-:W-:Y:S02]  /*0c10*/  IMAD R9, R7.reuse, R0, RZ ;  /* 0x0000000007097224 */ /* 0x041fe400078e02ff */
[----:B------:R-:W-:Y:S02]  /*0c20*/  VIADD R7, R7, 0x2 ;  /* 0x0000000207077836 */ /* 0x000fe40000000000 */
[C---:B------:R-:W-:Y:S01]  /*0c30*/  IMAD.IADD R4, R9.reuse, 0x1, R0 ;  /* 0x0000000109047824 */ /* 0x040fe200078e0200 */
[----:B------:R-:W-:-:S04]  /*0c40*/  IADD3 R2, P1, PT, R9, R5, RZ ;  /* 0x0000000509027210 */ /* 0x000fc80007f3e0ff */
[C---:B------:R-:W-:Y:S02]  /*0c50*/  IADD3 R11, P2, PT, R4.reuse, R5, RZ ;  /* 0x00000005040b7210 */ /* 0x040fe40007f5e0ff */
[-C--:B------:R-:W-:Y:S02]  /*0c60*/  LEA.HI.X.SX32 R9, R9, R6.reuse, 0x1, P1 ;  /* 0x0000000609097211 */ /* 0x080fe400008f0eff */
[----:B------:R-:W-:Y:S02]  /*0c70*/  LEA.HI.X.SX32 R4, R4, R6, 0x1, P2 ;  /* 0x0000000604047211 */ /* 0x000fe400010f0eff */
[C---:B-1----:R-:W-:Y:S02]  /*0c80*/  LEA R8, P1, R2.reuse, UR4, 0x2 ;  /* 0x0000000402087c11 */ /* 0x042fe4000f8210ff */
[----:B------:R-:W-:Y:S02]  /*0c90*/  LEA R10, P2, R11, UR4, 0x2 ;  /* 0x000000040b0a7c11 */ /* 0x000fe4000f8410ff */
[----:B------:R-:W-:-:S02]  /*0ca0*/  LEA.HI.X R9, R2, UR5, R9, 0x2, P1 ;  /* 0x0000000502097c11 */ /* 0x000fc400088f1409 */
[----:B------:R-:W-:-:S03]  /*0cb0*/  LEA.HI.X R11, R11, UR5, R4, 0x2, P2 ;  /* 0x000000050b0b7c11 */ /* 0x000fc600090f1404 */
[----:B-----5:R1:W-:Y:S04]  /*0cc0*/  STG.E desc[UR8][R8.64], R3 ;  /* 0x0000000308007986 */ /* 0x0203e8000c101908 */
[----:B------:R1:W-:Y:S02]  /*0cd0*/  STG.E desc[UR8][R10.64], R3 ;  /* 0x000000030a007986 */ /* 0x0003e4000c101908 */
.L_x_6:
[----:B------:R-:W-:Y:S05]  /*0ce0*/  BSYNC.RECONVERGENT B0 ;  /* 0x0000000000007941 */ /* 0x000fea0003800200 */
.L_x_5:
[----:B------:R-:W-:Y:S05]  /*0cf0*/  @P0 EXIT ;  /* 0x000000000000094d */ /* 0x000fea0003800000 */
[----:B------:R-:W2:Y:S01]  /*0d00*/  LDCU.64 UR4, c[0x0][0x3c0] ;  /* 0x00007800ff0477ac */ /* 0x000ea20008000a00 */
[----:B------:R-:W-:-:S05]  /*0d10*/  IMAD R0, R7, R0, RZ ;  /* 0x0000000007007224 */ /* 0x000fca00078e02ff */
[----:B------:R-:W-:-:S04]  /*0d20*/  IADD3 R5, P0, PT, R0, R5, RZ ;  /* 0x0000000500057210 */ /* 0x000fc80007f1e0ff */
[----:B------:R-:W-:Y:S02]  /*0d30*/  LEA.HI.X.SX32 R0, R0, R6, 0x1, P0 ;  /* 0x0000000600007211 */ /* 0x000fe400000f0eff */
[----:B--2---:R-:W-:-:S04]  /*0d40*/  LEA R4, P0, R5, UR4, 0x2 ;  /* 0x0000000405047c11 */ /* 0x004fc8000f8010ff */
[----:B------:R-:W-:-:S05]  /*0d50*/  LEA.HI.X R5, R5, UR5, R0, 0x2, P0 ;  /* 0x0000000505057c11 */ /* 0x000fca00080f1400 */
[----:B-----5:R-:W-:Y:S01]  /*0d60*/  STG.E desc[UR8][R4.64], R3 ;  /* 0x0000000304007986 */ /* 0x020fe2000c101908 */
[----:B------:R-:W-:Y:S05]  /*0d70*/  EXIT ;  /* 0x000000000000794d */ /* 0x000fea0003800000 */
.L_x_7:
[----:B------:R-:W-:-:S00]  /*0d80*/  BRA `(.L_x_7) ;  /* 0xfffffffc00fc7947 */ /* 0x000fc0000383ffff */
[----:B------:R-:W-:-:S00]  /*0d90*/  NOP ;  /* 0x0000000000007918 */ /* 0x000fc00000000000 */
        /* <DEDUP_REMOVED lines=14> */
.L_x_20:


//--------------------- .text._Z15bev_pool_kerneliiiiiiiPKfPKiS2_S2_Pf --------------------------
	.section	.text._Z15bev_pool_kerneliiiiiiiPKfPKiS2_S2_Pf,"ax",@progbits
	.align	128
        .global         _Z15bev_pool_kerneliiiiiiiPKfPKiS2_S2_Pf
        .type           _Z15bev_pool_kerneliiiiiiiPKfPKiS2_S2_Pf,@function
        .size           _Z15bev_pool_kerneliiiiiiiPKfPKiS2_S2_Pf,(.L_x_21 - _Z15bev_pool_kerneliiiiiiiPKfPKiS2_S2_Pf)
        .other          _Z15bev_pool_kerneliiiiiiiPKfPKiS2_S2_Pf,@"STO_CUDA_ENTRY STV_DEFAULT"
_Z15bev_pool_kerneliiiiiiiPKfPKiS2_S2_Pf:
.text._Z15bev_pool_kerneliiiiiiiPKfPKiS2_S2_Pf:
        /* <DEDUP_REMOVED lines=42> */
[----:B------:R0:W5:Y:S01]  /*02a0*/  LDG.E.CONSTANT R2, desc[UR8][R8.64] ;  /* 0x0000000808027981 */ /* 0x000162000c1e9900 */
[----:B--2---:R-:W-:-:S04]  /*02b0*/  IMAD.SHL.U32 R13, R5, 0x4, RZ ;  /* 0x00000004050d7824 */ /* 0x004fc800078e00ff */
[----:B---3--:R-:W-:-:S05]  /*02c0*/  IMAD.WIDE R10, R13, 0x4, R10 ;  /* 0x000000040d0a7825 */ /* 0x008fca00078e020a */
[----:B------:R-:W2:Y:S04]  /*02d0*/  LDG.E.CONSTANT R13, desc[UR8][R10.64] ;  /* 0x000000080a0d7981 */ /* 0x000ea8000c1e9900 */
[----:B------:R-:W3:Y:S04]  /*02e0*/  LDG.E.CONSTANT R15, desc[UR8][R10.64+0x4] ;  /* 0x000004080a0f7981 */ /* 0x000ee8000c1e9900 */
[----:B------:R-:W5:Y:S04]  /*02f0*/  LDG.E.CONSTANT R14, desc[UR8][R10.64+0x8] ;  /* 0x000008080a0e7981 */ /* 0x000f68000c1e9900 */
[----:B------:R1:W5:Y:S01]  /*0300*/  LDG.E.CONSTANT R16, desc[UR8][R10.64+0xc] ;  /* 0x00000c080a107981 */ /* 0x000362000c1e9900 */
[----:B------:R-:W-:-:S02]  /*0310*/  ISETP.GE.AND P2, PT, R7, RZ, PT ;  /* 0x000000ff0700720c */ /* 0x000fc40003f46270 */
[----:B------:R-:W-:Y:S01]  /*0320*/  ISETP.GT.U32.AND P1, PT, R3, R6, PT ;  /* 0x000000060300720c */ /* 0x000fe20003f24070 */
[----:B------:R-:W-:Y:S01]  /*0330*/  IMAD.IADD R3, R6, 0x1, -R3 ;  /* 0x0000000106037824 */ /* 0x000fe200078e0a03 */
[----:B------:R-:W-:-:S04]  /*0340*/  UIMAD UR5, UR6, UR7, URZ ;  /* 0x00000007060572a4 */ /* 0x000fc8000f8e02ff */
[----:B------:R-:W-:Y:S01]  /*0350*/  SEL R3, R3, R6, !P1 ;  /* 0x0000000603037207 */ /* 0x000fe20004800000 */
[----:B------:R-:W-:Y:S01]  /*0360*/  IMAD R4, R0, UR7, RZ ;  /* 0x0000000700047c24 */ /* 0x000fe2000f8e02ff */
[----:B----4-:R-:W-:Y:S01]  /*0370*/  UIMAD UR4, UR4, UR5, URZ ;  /* 0x00000005040472a4 */ /* 0x010fe2000f8e02ff */
[----:B------:R-:W4:Y:S02]  /*0380*/  LDCU.64 UR6, c[0x0][0x3c0] ;  /* 0x00007800ff0677ac */ /* 0x000f240008000a00 */
[----:B------:R-:W-:-:S05]  /*0390*/  @!P2 IMAD.MOV R3, RZ, RZ, -R3 ;  /* 0x000000ffff03a224 */ /* 0x000fca00078e0a03 */
[----:B------:R-:W-:Y:S01]  /*03a0*/  SEL R3, R12, R3, !P0 ;  /* 0x000000030c037207 */ /* 0x000fe20004000000 */
[C---:B0-----:R-:W-:Y:S02]  /*03b0*/  IMAD R9, R0.reuse, UR5, RZ ;  /* 0x0000000500097c24 */ /* 0x041fe4000f8e02ff */
[----:B------:R-:W-:Y:S01]  /*03c0*/  IMAD R7, R0, UR4, RZ ;  /* 0x0000000400077c24 */ /* 0x000fe2000f8e02ff */
[----:B------:R-:W-:Y:S01]  /*03d0*/  SHF.R.S32.HI R6, RZ, 0x1f, R3 ;  /* 0x0000001fff067819 */ /* 0x000fe20000011403 */
[----:B------:R-:W-:Y:S01]  /*03e0*/  IMAD R8, R5, R0, RZ ;  /* 0x0000000005087224 */ /* 0x000fe200078e02ff */
[----:B------:R-:W0:Y:S01]  /*03f0*/  LDCU.64 UR4, c[0x0][0x3a0] ;  /* 0x00007400ff0477ac */ /* 0x000e220008000a00 */
[----:B------:R-:W-:Y:S01]  /*0400*/  BSSY.RECONVERGENT B0, `(.L_x_8) ;  /* 0x000011b000007945 */ /* 0x000fe20003800200 */
[----:B------:R-:W-:Y:S02]  /*0410*/  IMAD.MOV.U32 R23, RZ, RZ, RZ ;  /* 0x000000ffff177224 */ /* 0x000fe400078e00ff */
[----:B--2---:R-:W-:-:S02]  /*0420*/  IMAD R4, R13, R4, RZ ;  /* 0x000000040d047224 */ /* 0x004fc400078e02ff */
[----:B---3--:R-:W-:-:S03]  /*0430*/  IMAD R15, R15, R0, RZ ;  /* 0x000000000f0f7224 */ /* 0x008fc600078e02ff */
[----:B-1----:R-:W-:Y:S02]  /*0440*/  SHF.R.S32.HI R11, RZ, 0x1f, R4 ;  /* 0x0000001fff0b7819 */ /* 0x002fe40000011404 */
[----:B------:R-:W-:Y:S02]  /*0450*/  IADD3 R4, P0, P1, R15, R4, R3 ;  /* 0x000000040f047210 */ /* 0x000fe4000791e003 */
[----:B------:R-:W-:Y:S01]  /*0460*/  SHF.R.S32.HI R15, RZ, 0x1f, R15 ;  /* 0x0000001fff0f7819 */ /* 0x000fe2000001140f */
[----:B-----5:R-:W-:Y:S02]  /*0470*/  IMAD R14, R14, R9, RZ ;  /* 0x000000090e0e7224 */ /* 0x020fe400078e02ff */
[----:B------:R-:W-:Y:S01]  /*0480*/  IMAD R7, R16, R7, RZ ;  /* 0x0000000710077224 */ /* 0x000fe200078e02ff */
[----:B------:R-:W-:Y:S02]  /*0490*/  IADD3.X R11, PT, PT, R15, R11, R6, P0, P1 ;  /* 0x0000000b0f0b7210 */ /* 0x000fe400007e2406 */
[----:B------:R-:W-:-:S02]  /*04a0*/  ISETP.GE.AND P0, PT, R2, 0x1, PT ;  /* 0x000000010200780c */ /* 0x000fc40003f06270 */
[--C-:B------:R-:W-:Y:S02]  /*04b0*/  IADD3 R5, P2, P3, R7, R4, R14.reuse ;  /* 0x0000000407057210 */ /* 0x100fe40007b5e00e */
[----:B------:R-:W-:Y:S02]  /*04c0*/  SHF.R.S32.HI R14, RZ, 0x1f, R14 ;  /* 0x0000001fff0e7819 */ /* 0x000fe4000001140e */
[----:B------:R-:W-:Y:S02]  /*04d0*/  SHF.R.S32.HI R7, RZ, 0x1f, R7 ;  /* 0x0000001fff077819 */ /* 0x000fe40000011407 */
[----:B----4-:R-:W-:Y:S02]  /*04e0*/  LEA R20, P4, R5, UR6, 0x2 ;  /* 0x0000000605147c11 */ /* 0x010fe4000f8810ff */
[----:B------:R-:W-:Y:S02]  /*04f0*/  IADD3.X R14, PT, PT, R7, R11, R14, P2, P3 ;  /* 0x0000000b070e7210 */ /* 0x000fe400017e640e */
[----:B------:R-:W-:-:S02]  /*0500*/  IADD3 R3, P1, PT, R8, R3, RZ ;  /* 0x0000000308037210 */ /* 0x000fc40007f3e0ff */
[----:B------:R-:W-:Y:S02]  /*0510*/  SHF.R.S32.HI R9, RZ, 0x1f, R8 ;  /* 0x0000001fff097819 */ /* 0x000fe40000011408 */
[----:B------:R-:W-:-:S03]  /*0520*/  LEA.HI.X R21, R5, UR7, R14, 0x2, P4 ;  /* 0x0000000705157c11 */ /* 0x000fc6000a0f140e */
[----:B------:R-:W-:Y:S01]  /*0530*/  IMAD.X R4, R9, 0x1, R6, P1 ;  /* 0x0000000109047824 */ /* 0x000fe200008e0606 */
[----:B0-----:R-:W-:Y:S06]  /*0540*/  @!P0 BRA `(.L_x_9) ;  /* 0x0000001000188947 */ /* 0x001fec0003800000 */
[----:B------:R-:W-:Y:S01]  /*0550*/  ISETP.GE.U32.AND P0, PT, R2, 0x10, PT ;  /* 0x000000100200780c */ /* 0x000fe20003f06070 */
[----:B------:R-:W-:Y:S01]  /*0560*/  BSSY.RECONVERGENT B1, `(.L_x_10) ;  /* 0x000008e000017945 */ /* 0x000fe20003800200 */
[----:B------:R-:W-:Y:S02]  /*0570*/  IMAD.MOV.U32 R23, RZ, RZ, RZ ;  /* 0x000000ffff177224 */ /* 0x000fe400078e00ff */
[----:B------:R-:W-:-:S09]  /*0580*/  IMAD.MOV.U32 R5, RZ, RZ, RZ ;  /* 0x000000ffff057224 */ /* 0x000fd200078e00ff */
[----:B------:R-:W-:Y:S05]  /*0590*/  @!P0 BRA `(.L_x_11) ;  /* 0x0000000800288947 */ /* 0x000fea0003800000 */
[----:B------:R-:W0:Y:S01]  /*05a0*/  LDCU UR6, c[0x0][0x394] ;  /* 0x00007280ff0677ac */ /* 0x000e220008000800 */
[----:B------:R-:W-:Y:S01]  /*05b0*/  LOP3.LUT R28, R2, 0x7ffffff0, RZ, 0xc0, !PT ;  /* 0x7ffffff0021c7812 */ /* 0x000fe200078ec0ff */
[----:B------:R-:W-:Y:S01]  /*05c0*/  BSSY.RECONVERGENT B2, `(.L_x_12) ;  /* 0x0000086000027945 */ /* 0x000fe20003800200 */
[C---:B------:R-:W-:Y:S02]  /*05d0*/  IMAD.SHL.U32 R16, R0.reuse, 0x2, RZ ;  /* 0x0000000200107824 */ /* 0x040fe400078e00ff */
[C---:B------:R-:W-:Y:S02]  /*05e0*/  IMAD R7, R0.reuse, 0x3, RZ ;  /* 0x0000000300077824 */ /* 0x040fe400078e02ff */
[C---:B------:R-:W-:Y:S02]  /*05f0*/  IMAD.SHL.U32 R9, R0.reuse, 0x4, RZ ;  /* 0x0000000400097824 */ /* 0x040fe400078e00ff */
[C---:B------:R-:W-:Y:S02]  /*0600*/  IMAD R11, R0.reuse, 0x5, RZ ;  /* 0x00000005000b7824 */ /* 0x040fe400078e02ff */
[----:B------:R-:W-:-:S02]  /*0610*/  IMAD R13, R0, 0x6, RZ ;  /* 0x00000006000d7824 */ /* 0x000fc400078e02ff */
[C---:B------:R-:W-:Y:S02]  /*0620*/  IMAD R15, R0.reuse, 0x7, RZ ;  /* 0x00000007000f7824 */ /* 0x040fe400078e02ff */
[C---:B------:R-:W-:Y:S02]  /*0630*/  IMAD.SHL.U32 R17, R0.reuse, 0x8, RZ ;  /* 0x0000000800117824 */ /* 0x040fe400078e00ff */
[C---:B------:R-:W-:Y:S02]  /*0640*/  IMAD R19, R0.reuse, 0x9, RZ ;  /* 0x0000000900137824 */ /* 0x040fe400078e02ff */
[C---:B------:R-:W-:Y:S02]  /*0650*/  IMAD R29, R0.reuse, 0xa, RZ ;  /* 0x0000000a001d7824 */ /* 0x040fe400078e02ff */
[C---:B------:R-:W-:Y:S02]  /*0660*/  IMAD R6, R0.reuse, 0xb, RZ ;  /* 0x0000000b00067824 */ /* 0x040fe400078e02ff */
[----:B------:R-:W-:-:S02]  /*0670*/  IMAD R8, R0, 0xc, RZ ;  /* 0x0000000c00087824 */ /* 0x000fc400078e02ff */
[C---:B------:R-:W-:Y:S02]  /*0680*/  IMAD R10, R0.reuse, 0xd, RZ ;  /* 0x0000000d000a7824 */ /* 0x040fe400078e02ff */
[C---:B------:R-:W-:Y:S02]  /*0690*/  IMAD R12, R0.reuse, 0xe, RZ ;  /* 0x0000000e000c7824 */ /* 0x040fe400078e02ff */
[----:B------:R-:W-:Y:S02]  /*06a0*/  IMAD R14, R0, 0xf, RZ ;  /* 0x0000000f000e7824 */ /* 0x000fe400078e02ff */
[----:B------:R-:W-:Y:S02]  /*06b0*/  IMAD.MOV.U32 R23, RZ, RZ, RZ ;  /* 0x000000ffff177224 */ /* 0x000fe400078e00ff */
[----:B------:R-:W-:Y:S02]  /*06c0*/  IMAD.MOV.U32 R5, RZ, RZ, RZ ;  /* 0x000000ffff057224 */ /* 0x000fe400078e00ff */
[----:B------:R-:W-:-:S02]  /*06d0*/  IMAD.MOV R28, RZ, RZ, -R28 ;  /* 0x000000ffff1c7224 */ /* 0x000fc400078e0a1c */
[----:B0-----:R-:W-:-:S07]  /*06e0*/  IMAD.U32 R18, RZ, RZ, UR6 ;  /* 0x00000006ff127e24 */ /* 0x001fce000f8e00ff */
.L_x_13:
[----:B------:R-:W-:-:S04]  /*06f0*/  IADD3 R22, P0, PT, R5, R3, RZ ;  /* 0x0000000305167210 */ /* 0x000fc80007f1e0ff */
[----:B------:R-:W-:Y:S02]  /*0700*/  LEA.HI.X.SX32 R25, R5, R4, 0x1, P0 ;  /* 0x0000000405197211 */ /* 0x000fe400000f0eff */
[----:B------:R-:W-:-:S04]  /*0710*/  LEA R26, P0, R22, UR4, 0x2 ;  /* 0x00000004161a7c11 */ /* 0x000fc8000f8010ff */
[----:B------:R-:W-:-:S05]  /*0720*/  LEA.HI.X R27, R22, UR5, R25, 0x2, P0 ;  /* 0x00000005161b7c11 */ /* 0x000fca00080f1419 */
[----:B------:R-:W2:Y:S02]  /*0730*/  LDG.E.CONSTANT R26, desc[UR8][R26.64] ;  /* 0x000000081a1a7981 */ /* 0x000ea4000c1e9900 */
[----:B--2---:R-:W-:Y:S01]  /*0740*/  FADD R24, R26, R23 ;  /* 0x000000171a187221 */ /* 0x004fe20000000000 */
[----:B------:R-:W-:-:S04]  /*0750*/  IADD3 R23, P0, PT, R18, R3, RZ ;  /* 0x0000000312177210 */ /* 0x000fc80007f1e0ff */
[----:B------:R-:W-:Y:S02]  /*0760*/  LEA.HI.X.SX32 R25, R18, R4, 0x1, P0 ;  /* 0x0000000412197211 */ /* 0x000fe400000f0eff */
[----:B------:R-:W-:-:S04]  /*0770*/  LEA R22, P0, R23, UR4, 0x2 ;  /* 0x0000000417167c11 */ /* 0x000fc8000f8010ff */
[----:B------:R-:W-:-:S06]  /*0780*/  LEA.HI.X R23, R23, UR5, R25, 0x2, P0 ;  /* 0x0000000517177c11 */ /* 0x000fcc00080f1419 */
[----:B------:R0:W2:Y:S01]  /*0790*/  LDG.E.CONSTANT R23, desc[UR8][R22.64] ;  /* 0x0000000816177981 */ /* 0x0000a2000c1e9900 */
[----:B------:R-:W-:-:S04]  /*07a0*/  IADD3 R25, P0, PT, R16, R3, RZ ;  /* 0x0000000310197210 */ /* 0x000fc80007f1e0ff */
[----:B0-----:R-:W-:Y:S01]  /*07b0*/  LEA.HI.X.SX32 R22, R16, R4, 0x1, P0 ;  /* 0x0000000410167211 */ /* 0x001fe200000f0eff */
[----:B--2---:R-:W-:Y:S01]  /*07c0*/  FADD R23, R24, R23 ;  /* 0x0000001718177221 */ /* 0x004fe20000000000 */
[----:B------:R-:W-:-:S04]  /*07d0*/  LEA R24, P0, R25, UR4, 0x2 ;  /* 0x0000000419187c11 */ /* 0x000fc8000f8010ff */
[----:B------:R-:W-:Y:S02]  /*07e0*/  LEA.HI.X R25, R25, UR5, R22, 0x2, P0 ;  /* 0x0000000519197c11 */ /* 0x000fe400080f1416 */
[----:B------:R-:W-:-:S03]  /*07f0*/  IADD3 R27, P0, PT, R7, R3, RZ ;  /* 0x00000003071b7210 */ /* 0x000fc60007f1e0ff */
[----:B------:R-:W2:Y:S01]  /*0800*/  LDG.E.CONSTANT R24, desc[UR8][R24.64] ;  /* 0x0000000818187981 */ /* 0x000ea2000c1e9900 */
[----:B------:R-:W-:Y:S02]  /*0810*/  LEA.HI.X.SX32 R22, R7, R4, 0x1, P0 ;  /* 0x0000000407167211 */ /* 0x000fe400000f0eff */
[----:B------:R-:W-:-:S04]  /*0820*/  LEA R26, P0, R27, UR4, 0x2 ;  /* 0x000000041b1a7c11 */ /* 0x000fc8000f8010ff */
[----:B------:R-:W-:-:S05]  /*0830*/  LEA.HI.X R27, R27, UR5, R22, 0x2, P0 ;  /* 0x000000051b1b7c11 */ /* 0x000fca00080f1416 */
[----:B------:R-:W3:Y:S01]  /*0840*/  LDG.E.CONSTANT R26, desc[UR8][R26.64] ;  /* 0x000000081a1a7981 */ /* 0x000ee2000c1e9900 */
[----:B--2---:R-:W-:-:S04]  /*0850*/  FADD R23, R23, R24 ;  /* 0x0000001817177221 */ /* 0x004fc80000000000 */
[----:B---3--:R-:W-:Y:S01]  /*0860*/  FADD R26, R23, R26 ;  /* 0x0000001a171a7221 */ /* 0x008fe20000000000 */
[----:B------:R-:W-:-:S04]  /*0870*/  IADD3 R23, P0, PT, R9, R3, RZ ;  /* 0x0000000309177210 */ /* 0x000fc80007f1e0ff */
[----:B------:R-:W-:Y:S02]  /*0880*/  LEA.HI.X.SX32 R24, R9, R4, 0x1, P0 ;  /* 0x0000000409187211 */ /* 0x000fe400000f0eff */
[----:B------:R-:W-:-:S04]  /*0890*/  LEA R22, P0, R23, UR4, 0x2 ;  /* 0x0000000417167c11 */ /* 0x000fc8000f8010ff */
[----:B------:R-:W-:-:S06]  /*08a0*/  LEA.HI.X R23, R23, UR5, R24, 0x2, P0 ;  /* 0x0000000517177c11 */ /* 0x000fcc00080f1418 */
[----:B------:R0:W2:Y:S01]  /*08b0*/  LDG.E.CONSTANT R23, desc[UR8][R22.64] ;  /* 0x0000000816177981 */ /* 0x0000a2000c1e9900 */
[----:B------:R-:W-:-:S04]  /*08c0*/  IADD3 R25, P0, PT, R11, R3, RZ ;  /* 0x000000030b197210 */ /* 0x000fc80007f1e0ff */
[----:B0-----:R-:W-:Y:S02]  /*08d0*/  LEA.HI.X.SX32 R22, R11, R4, 0x1, P0 ;  /* 0x000000040b167211 */ /* 0x001fe400000f0eff */
[----:B------:R-:W-:-:S04]  /*08e0*/  LEA R24, P0, R25, UR4, 0x2 ;  /* 0x0000000419187c11 */ /* 0x000fc8000f8010ff */
[----:B------:R-:W-:Y:S02]  /*08f0*/  LEA.HI.X R25, R25, UR5, R22, 0x2, P0 ;  /* 0x0000000519197c11 */ /* 0x000fe400080f1416 */
[----:B------:R-:W-:-:S03]  /*0900*/  IADD3 R27, P0, PT, R13, R3, RZ ;  /* 0x000000030d1b7210 */ /* 0x000fc60007f1e0ff */
[----:B------:R-:W3:Y:S01]  /*0910*/  LDG.E.CONSTANT R24, desc[UR8][R24.64] ;  /* 0x0000000818187981 */ /* 0x000ee2000c1e9900 */
[----:B------:R-:W-:Y:S01]  /*0920*/  LEA.HI.X.SX32 R22, R13, R4, 0x1, P0 ;  /* 0x000000040d167211 */ /* 0x000fe200000f0eff */
[----:B--2---:R-:W-:Y:S01]  /*0930*/  FADD R23, R26, R23 ;  /* 0x000000171a177221 */ /* 0x004fe20000000000 */
[----:B------:R-:W-:-:S04]  /*0940*/  LEA R26, P0, R27, UR4, 0x2 ;  /* 0x000000041b1a7c11 */ /* 0x000fc8000f8010ff */
[----:B------:R-:W-:-:S05]  /*0950*/  LEA.HI.X R27, R27, UR5, R22, 0x2, P0 ;  /* 0x000000051b1b7c11 */ /* 0x000fca00080f1416 */
[----:B------:R-:W2:Y:S01]  /*0960*/  LDG.E.CONSTANT R26, desc[UR8][R26.64] ;  /* 0x000000081a1a7981 */ /* 0x000ea2000c1e9900 */
[----:B---3--:R-:W-:-:S04]  /*0970*/  FADD R23, R23, R24 ;  /* 0x0000001817177221 */ /* 0x008fc80000000000 */
[----:B--2---:R-:W-:Y:S01]  /*0980*/  FADD R26, R23, R26 ;  /* 0x0000001a171a7221 */ /* 0x004fe20000000000 */
        /* <DEDUP_REMOVED lines=52> */
[----:B------:R-:W-:-:S05]  /*0cd0*/  VIADD R28, R28, 0x10 ;  /* 0x000000101c1c7836 */ /* 0x000fca0000000000 */
[----:B------:R-:W-:Y:S01]  /*0ce0*/  ISETP.NE.AND P0, PT, R28, RZ, PT ;  /* 0x000000ff1c00720c */ /* 0x000fe20003f05270 */
[C---:B------:R-:W-:Y:S02]  /*0cf0*/  IMAD R5, R0.reuse, 0x10, R5 ;  /* 0x0000001000057824 */ /* 0x040fe400078e0205 */
[----:B---3--:R-:W-:Y:S01]  /*0d00*/  FADD R23, R23, R24 ;  /* 0x0000001817177221 */ /* 0x008fe20000000000 */
[C---:B------:R-:W-:Y:S02]  /*0d10*/  IMAD R18, R0.reuse, 0x10, R18 ;  /* 0x0000001000127824 */ /* 0x040fe400078e0212 */
[C---:B------:R-:W-:Y:S02]  /*0d20*/  IMAD R16, R0.reuse, 0x10, R16 ;  /* 0x0000001000107824 */ /* 0x040fe400078e0210 */
[C---:B------:R-:W-:Y:S02]  /*0d30*/  IMAD R7, R0.reuse, 0x10, R7 ;  /* 0x0000001000077824 */ /* 0x040fe400078e0207 */
[----:B------:R-:W-:-:S02]  /*0d40*/  IMAD R9, R0, 0x10, R9 ;  /* 0x0000001000097824 */ /* 0x000fc400078e0209 */
[C---:B------:R-:W-:Y:S02]  /*0d50*/  IMAD R11, R0.reuse, 0x10, R11 ;  /* 0x00000010000b7824 */ /* 0x040fe400078e020b */
[C---:B------:R-:W-:Y:S02]  /*0d60*/  IMAD R13, R0.reuse, 0x10, R13 ;  /* 0x00000010000d7824 */ /* 0x040fe400078e020d */
        /* <DEDUP_REMOVED lines=8> */
[----:B------:R-:W-:Y:S02]  /*0df0*/  IMAD R14, R0, 0x10, R14 ;  /* 0x00000010000e7824 */ /* 0x000fe400078e020e */
[----:B--2---:R-:W-:Y:S01]  /*0e00*/  FADD R23, R23, R26 ;  /* 0x0000001a17177221 */ /* 0x004fe20000000000 */
[----:B------:R-:W-:Y:S06]  /*0e10*/  @P0 BRA `(.L_x_13) ;  /* 0xfffffff800340947 */ /* 0x000fec000383ffff */
[----:B------:R-:W-:Y:S05]  /*0e20*/  BSYNC.RECONVERGENT B2 ;  /* 0x0000000000027941 */ /* 0x000fea0003800200 */
.L_x_12:
[----:B------:R-:W-:-:S07]  /*0e30*/  LOP3.LUT R5, R2, 0x7ffffff0, RZ, 0xc0, !PT ;  /* 0x7ffffff002057812 */ /* 0x000fce00078ec0ff */
.L_x_11:
[----:B------:R-:W-:Y:S05]  /*0e40*/  BSYNC.RECONVERGENT B1 ;  /* 0x0000000000017941 */ /* 0x000fea0003800200 */
.L_x_10:
[----:B------:R-:W-:-:S04]  /*0e50*/  LOP3.LUT R6, R2, 0xf, RZ, 0xc0, !PT ;  /* 0x0000000f02067812 */ /* 0x000fc800078ec0ff */
[----:B------:R-:W-:-:S13]  /*0e60*/  ISETP.NE.AND P0, PT, R6, RZ, PT ;  /* 0x000000ff0600720c */ /* 0x000fda0003f05270 */
[----:B------:R-:W-:Y:S05]  /*0e70*/  @!P0 BRA `(.L_x_9) ;  /* 0x0000000400cc8947 */ /* 0x000fea0003800000 */
[----:B------:R-:W-:Y:S01]  /*0e80*/  ISETP.GE.U32.AND P1, PT, R6, 0x8, PT ;  /* 0x000000080600780c */ /* 0x000fe20003f26070 */
[----:B------:R-:W-:Y:S01]  /*0e90*/  BSSY.RECONVERGENT B1, `(.L_x_14) ;  /* 0x000003e000017945 */ /* 0x000fe20003800200 */
[----:B------:R-:W-:-:S04]  /*0ea0*/  LOP3.LUT R19, R2, 0x7, RZ, 0xc0, !PT ;  /* 0x0000000702137812 */ /* 0x000fc800078ec0ff */
[----:B------:R-:W-:-:S07]  /*0eb0*/  ISETP.NE.AND P0, PT, R19, RZ, PT ;  /* 0x000000ff1300720c */ /* 0x000fce0003f05270 */
[----:B------:R-:W-:Y:S06]  /*0ec0*/  @!P1 BRA `(.L_x_15) ;  /* 0x0000000000e89947 */ /* 0x000fec0003800000 */
[----:B------:R-:W0:Y:S01]  /*0ed0*/  LDCU.64 UR6, c[0x0][0x3a0] ;  /* 0x00007400ff0677ac */ /* 0x000e220008000a00 */
[----:B------:R-:W-:-:S04]  /*0ee0*/  IMAD R7, R5, R0, RZ ;  /* 0x0000000005077224 */ /* 0x000fc800078e02ff */
[C---:B------:R-:W-:Y:S01]  /*0ef0*/  IMAD.IADD R9, R7.reuse, 0x1, R0 ;  /* 0x0000000107097824 */ /* 0x040fe200078e0200 */
[----:B------:R-:W-:-:S04]  /*0f00*/  IADD3 R11, P1, PT, R7, R3, RZ ;  /* 0x00000003070b7210 */ /* 0x000fc80007f3e0ff */
[-C--:B------:R-:W-:Y:S02]  /*0f10*/  IADD3 R6, P2, PT, R9, R3.reuse, RZ ;  /* 0x0000000309067210 */ /* 0x080fe40007f5e0ff */
[-C--:B------:R-:W-:Y:S01]  /*0f20*/  LEA.HI.X.SX32 R12, R7, R4.reuse, 0x1, P1 ;  /* 0x00000004070c7211 */ /* 0x080fe200008f0eff */
[C---:B------:R-:W-:Y:S01]  /*0f30*/  IMAD.IADD R7, R9.reuse, 0x1, R0 ;  /* 0x0000000109077824 */ /* 0x040fe200078e0200 */
[----:B------:R-:W-:Y:S02]  /*0f40*/  LEA.HI.X.SX32 R9, R9, R4, 0x1, P2 ;  /* 0x0000000409097211 */ /* 0x000fe400010f0eff */
[----:B0-----:R-:W-:Y:S02]  /*0f50*/  LEA R14, P2, R6, UR6, 0x2 ;  /* 0x00000006060e7c11 */ /* 0x001fe4000f8410ff */
[----:B------:R-:W-:Y:S02]  /*0f60*/  LEA R10, P1, R11, UR6, 0x2 ;  /* 0x000000060b0a7c11 */ /* 0x000fe4000f8210ff */
[----:B------:R-:W-:-:S02]  /*0f70*/  IADD3 R8, P3, PT, R7, R3, RZ ;  /* 0x0000000307087210 */ /* 0x000fc40007f7e0ff */
[----:B------:R-:W-:Y:S01]  /*0f80*/  LEA.HI.X R15, R6, UR7, R9, 0x2, P2 ;  /* 0x00000007060f7c11 */ /* 0x000fe200090f1409 */
[----:B------:R-:W-:Y:S01]  /*0f90*/  IMAD.IADD R9, R7, 0x1, R0 ;  /* 0x0000000107097824 */ /* 0x000fe200078e0200 */
[----:B------:R-:W-:Y:S02]  /*0fa0*/  LEA.HI.X R11, R11, UR7, R12, 0x2, P1 ;  /* 0x000000070b0b7c11 */ /* 0x000fe400088f140c */
[-C--:B------:R-:W-:Y:S01]  /*0fb0*/  LEA.HI.X.SX32 R7, R7, R4.reuse, 0x1, P3 ;  /* 0x0000000407077211 */ /* 0x080fe200018f0eff */
[----:B------:R-:W2:Y:S01]  /*0fc0*/  LDG.E.CONSTANT R17, desc[UR8][R14.64] ;  /* 0x000000080e117981 */ /* 0x000ea2000c1e9900 */
[C---:B------:R-:W-:Y:S02]  /*0fd0*/  LEA R12, P1, R8.reuse, UR6, 0x2 ;  /* 0x00000006080c7c11 */ /* 0x040fe4000f8210ff */
[C---:B------:R-:W-:Y:S01]  /*0fe0*/  IADD3 R6, P2, PT, R9.reuse, R3, RZ ;  /* 0x0000000309067210 */ /* 0x040fe20007f5e0ff */
[----:B------:R0:W3:Y:S01]  /*0ff0*/  LDG.E.CONSTANT R16, desc[UR8][R10.64] ;  /* 0x000000080a107981 */ /* 0x0000e2000c1e9900 */
[----:B------:R-:W-:Y:S01]  /*1000*/  LEA.HI.X R13, R8, UR7, R7, 0x2, P1 ;  /* 0x00000007080d7c11 */ /* 0x000fe200088f1407 */
[C---:B------:R-:W-:Y:S01]  /*1010*/  IMAD.IADD R7, R9.reuse, 0x1, R0 ;  /* 0x0000000109077824 */ /* 0x040fe200078e0200 */
[----:B------:R-:W-:-:S02]  /*1020*/  LEA.HI.X.SX32 R9, R9, R4, 0x1, P2 ;  /* 0x0000000409097211 */ /* 0x000fc400010f0eff */
[C---:B------:R-:W-:Y:S01]  /*1030*/  LEA R8, P1, R6.reuse, UR6, 0x2 ;  /* 0x0000000606087c11 */ /* 0x040fe2000f8210ff */
[C-C-:B------:R-:W-:Y:S01]  /*1040*/  IMAD.IADD R25, R7.reuse, 0x1, R0.reuse ;  /* 0x0000000107197824 */ /* 0x140fe200078e0200 */
[-C--:B------:R-:W-:Y:S01]  /*1050*/  IADD3 R22, P2, PT, R7, R3.reuse, RZ ;  /* 0x0000000307167210 */ /* 0x080fe20007f5e0ff */
[----:B------:R1:W4:Y:S01]  /*1060*/  LDG.E.CONSTANT R18, desc[UR8][R12.64] ;  /* 0x000000080c127981 */ /* 0x000322000c1e9900 */
[----:B------:R-:W-:Y:S01]  /*1070*/  LEA.HI.X R9, R6, UR7, R9, 0x2, P1 ;  /* 0x0000000706097c11 */ /* 0x000fe200088f1409 */
[----:B------:R-:W-:Y:S01]  /*1080*/  IMAD.IADD R27, R25, 0x1, R0 ;  /* 0x00000001191b7824 */ /* 0x000fe200078e0200 */
[----:B------:R-:W-:Y:S02]  /*1090*/  LEA.HI.X.SX32 R7, R7, R4, 0x1, P2 ;  /* 0x0000000407077211 */ /* 0x000fe400010f0eff */
[----:B------:R-:W-:Y:S01]  /*10a0*/  LEA R6, P1, R22, UR6, 0x2 ;  /* 0x0000000616067c11 */ /* 0x000fe2000f8210ff */
[----:B------:R-:W5:Y:S01]  /*10b0*/  LDG.E.CONSTANT R8, desc[UR8][R8.64] ;  /* 0x0000000808087981 */ /* 0x000f62000c1e9900 */
[----:B0-----:R-:W-:-:S02]  /*10c0*/  IADD3 R11, P2, PT, R25, R3, RZ ;  /* 0x00000003190b7210 */ /* 0x001fc40007f5e0ff */
[----:B------:R-:W-:Y:S01]  /*10d0*/  LEA.HI.X R7, R22, UR7, R7, 0x2, P1 ;  /* 0x0000000716077c11 */ /* 0x000fe200088f1407 */
[----:B------:R-:W-:Y:S01]  /*10e0*/  IMAD.IADD R14, R27, 0x1, R0 ;  /* 0x000000011b0e7824 */ /* 0x000fe200078e0200 */
[-C--:B------:R-:W-:Y:S02]  /*10f0*/  LEA.HI.X.SX32 R24, R25, R4.reuse, 0x1, P2 ;  /* 0x0000000419187211 */ /* 0x080fe400010f0eff */
[----:B------:R-:W-:Y:S01]  /*1100*/  LEA R10, P1, R11, UR6, 0x2 ;  /* 0x000000060b0a7c11 */ /* 0x000fe2000f8210ff */
[----:B------:R-:W5:Y:S01]  /*1110*/  LDG.E.CONSTANT R6, desc[UR8][R6.64] ;  /* 0x0000000806067981 */ /* 0x000f62000c1e9900 */
[----:B------:R-:W-:Y:S02]  /*1120*/  IADD3 R22, P2, PT, R27, R3, RZ ;  /* 0x000000031b167210 */ /* 0x000fe40007f5e0ff */
[----:B------:R-:W-:Y:S02]  /*1130*/  LEA.HI.X R11, R11, UR7, R24, 0x2, P1 ;  /* 0x000000070b0b7c11 */ /* 0x000fe400088f1418 */
[----:B------:R-:W-:-:S02]  /*1140*/  LEA.HI.X.SX32 R27, R27, R4, 0x1, P2 ;  /* 0x000000041b1b7211 */ /* 0x000fc400010f0eff */
[----:B-1----:R-:W-:Y:S02]  /*1150*/  LEA R12, P1, R22, UR6, 0x2 ;  /* 0x00000006160c7c11 */ /* 0x002fe4000f8210ff */
[----:B------:R-:W-:Y:S01]  /*1160*/  IADD3 R15, P2, PT, R14, R3, RZ ;  /* 0x000000030e0f7210 */ /* 0x000fe20007f5e0ff */
[----:B------:R-:W5:Y:S01]  /*1170*/  LDG.E.CONSTANT R11, desc[UR8][R10.64] ;  /* 0x000000080a0b7981 */ /* 0x000f62000c1e9900 */
[----:B------:R-:W-:Y:S02]  /*1180*/  LEA.HI.X R13, R22, UR7, R27, 0x2, P1 ;  /* 0x00000007160d7c11 */ /* 0x000fe400088f141b */
[----:B------:R-:W-:Y:S02]  /*1190*/  LEA.HI.X.SX32 R22, R14, R4, 0x1, P2 ;  /* 0x000000040e167211 */ /* 0x000fe400010f0eff */
[C---:B------:R-:W-:Y:S02]  /*11a0*/  LEA R14, P1, R15.reuse, UR6, 0x2 ;  /* 0x000000060f0e7c11 */ /* 0x040fe4000f8210ff */
[----:B------:R-:W5:Y:S02]  /*11b0*/  LDG.E.CONSTANT R13, desc[UR8][R12.64] ;  /* 0x000000080c0d7981 */ /* 0x000f64000c1e9900 */
[----:B------:R-:W-:-:S06]  /*11c0*/  LEA.HI.X R15, R15, UR7, R22, 0x2, P1 ;  /* 0x000000070f0f7c11 */ /* 0x000fcc00088f1416 */
[----:B------:R-:W5:Y:S01]  /*11d0*/  LDG.E.CONSTANT R15, desc[UR8][R14.64] ;  /* 0x000000080e0f7981 */ /* 0x000f62000c1e9900 */
[----:B------:R-:W-:Y:S02]  /*11e0*/  VIADD R5, R5, 0x8 ;  /* 0x0000000805057836 */ /* 0x000fe40000000000 */
[----:B---3--:R-:W-:-:S04]  /*11f0*/  FADD R16, R23, R16 ;  /* 0x0000001017107221 */ /* 0x008fc80000000000 */
[----:B--2---:R-:W-:-:S04]  /*1200*/  FADD R17, R16, R17 ;  /* 0x0000001110117221 */ /* 0x004fc80000000000 */
[----:B----4-:R-:W-:-:S04]  /*1210*/  FADD R17, R17, R18 ;  /* 0x0000001211117221 */ /* 0x010fc80000000000 */
[----:B-----5:R-:W-:-:S04]  /*1220*/  FADD R17, R17, R8 ;  /* 0x0000000811117221 */ /* 0x020fc80000000000 */
[----:B------:R-:W-:-:S04]  /*1230*/  FADD R6, R17, R6 ;  /* 0x0000000611067221 */ /* 0x000fc80000000000 */
[----:B------:R-:W-:-:S04]  /*1240*/  FADD R6, R6, R11 ;  /* 0x0000000b06067221 */ /* 0x000fc80000000000 */
[----:B------:R-:W-:-:S04]  /*1250*/  FADD R6, R6, R13 ;  /* 0x0000000d06067221 */ /* 0x000fc80000000000 */
[----:B------:R-:W-:-:S07]  /*1260*/  FADD R23, R6, R15 ;  /* 0x0000000f06177221 */ /* 0x000fce0000000000 */
.L_x_15:
[----:B------:R-:W-:Y:S05]  /*1270*/  BSYNC.RECONVERGENT B1 ;  /* 0x0000000000017941 */ /* 0x000fea0003800200 */
.L_x_14:
        /* <DEDUP_REMOVED lines=9> */
[----:B------:R-:W-:-:S03]  /*1310*/  IADD3 R9, P1, PT, R7, R3, RZ ;  /* 0x0000000307097210 */ /* 0x000fc60007f3e0ff */
[C-C-:B------:R-:W-:Y:S01]  /*1320*/  IMAD.IADD R13, R11.reuse, 0x1, R0.reuse ;  /* 0x000000010b0d7824 */ /* 0x140fe200078e0200 */
[-C--:B------:R-:W-:Y:S02]  /*1330*/  IADD3 R12, P2, PT, R11, R3.reuse, RZ ;  /* 0x000000030b0c7210 */ /* 0x080fe40007f5e0ff */
[-C--:B------:R-:W-:Y:S01]  /*1340*/  LEA.HI.X.SX32 R10, R7, R4.reuse, 0x1, P1 ;  /* 0x00000004070a7211 */ /* 0x080fe200008f0eff */
[----:B------:R-:W-:Y:S01]  /*1350*/  IMAD.IADD R15, R13, 0x1, R0 ;  /* 0x000000010d0f7824 */ /* 0x000fe200078e0200 */
[----:B------:R-:W-:Y:S02]  /*1360*/  LEA.HI.X.SX32 R11, R11, R4, 0x1, P2 ;  /* 0x000000040b0b7211 */ /* 0x000fe400010f0eff */
[----:B------:R-:W-:Y:S02]  /*1370*/  IADD3 R14, P3, PT, R13, R3, RZ ;  /* 0x000000030d0e7210 */ /* 0x000fe40007f7e0ff */
[----:B0-----:R-:W-:Y:S02]  /*1380*/  LEA R8, P1, R9, UR6, 0x2 ;  /* 0x0000000609087c11 */ /* 0x001fe4000f8210ff */
[----:B------:R-:W-:-:S02]  /*1390*/  LEA R6, P2, R12, UR6, 0x2 ;  /* 0x000000060c067c11 */ /* 0x000fc4000f8410ff */
[----:B------:R-:W-:Y:S02]  /*13a0*/  LEA.HI.X R9, R9, UR7, R10, 0x2, P1 ;  /* 0x0000000709097c11 */ /* 0x000fe400088f140a */
[----:B------:R-:W-:Y:S02]  /*13b0*/  LEA.HI.X R7, R12, UR7, R11, 0x2, P2 ;  /* 0x000000070c077c11 */ /* 0x000fe400090f140b */
[----:B------:R-:W-:Y:S01]  /*13c0*/  LEA.HI.X.SX32 R13, R13, R4, 0x1, P3 ;  /* 0x000000040d0d7211 */ /* 0x000fe200018f0eff */
[----:B------:R-:W2:Y:S01]  /*13d0*/  LDG.E.CONSTANT R8, desc[UR8][R8.64] ;  /* 0x0000000808087981 */ /* 0x000ea2000c1e9900 */
[C---:B------:R-:W-:Y:S02]  /*13e0*/  LEA R10, P1, R14.reuse, UR6, 0x2 ;  /* 0x000000060e0a7c11 */ /* 0x040fe4000f8210ff */
[----:B------:R-:W-:Y:S01]  /*13f0*/  IADD3 R16, P2, PT, R15, R3, RZ ;  /* 0x000000030f107210 */ /* 0x000fe20007f5e0ff */
[----:B------:R-:W3:Y:S01]  /*1400*/  LDG.E.CONSTANT R6, desc[UR8][R6.64] ;  /* 0x0000000806067981 */ /* 0x000ee2000c1e9900 */
[----:B------:R-:W-:-:S02]  /*1410*/  LEA.HI.X R11, R14, UR7, R13, 0x2, P1 ;  /* 0x000000070e0b7c11 */ /* 0x000fc400088f140d */
[----:B------:R-:W-:Y:S02]  /*1420*/  LEA.HI.X.SX32 R15, R15, R4, 0x1, P2 ;  /* 0x000000040f0f7211 */ /* 0x000fe400010f0eff */
[C---:B------:R-:W-:Y:S01]  /*1430*/  LEA R12, P1, R16.reuse, UR6, 0x2 ;  /* 0x00000006100c7c11 */ /* 0x040fe2000f8210ff */
[----:B------:R-:W4:Y:S03]  /*1440*/  LDG.E.CONSTANT R10, desc[UR8][R10.64] ;  /* 0x000000080a0a7981 */ /* 0x000f26000c1e9900 */
[----:B------:R-:W-:-:S05]  /*1450*/  LEA.HI.X R13, R16, UR7, R15, 0x2, P1 ;  /* 0x00000007100d7c11 */ /* 0x000fca00088f140f */
[----:B------:R-:W5:Y:S01]  /*1460*/  LDG.E.CONSTANT R12, desc[UR8][R12.64] ;  /* 0x000000080c0c7981 */ /* 0x000f62000c1e9900 */
[----:B------:R-:W-:Y:S02]  /*1470*/  VIADD R5, R5, 0x4 ;  /* 0x0000000405057836 */ /* 0x000fe40000000000 */
[----:B--2---:R-:W-:-:S04]  /*1480*/  FADD R23, R23, R8 ;  /* 0x0000000817177221 */ /* 0x004fc80000000000 */
[----:B---3--:R-:W-:-:S04]  /*1490*/  FADD R23, R23, R6 ;  /* 0x0000000617177221 */ /* 0x008fc80000000000 */
[----:B----4-:R-:W-:-:S04]  /*14a0*/  FADD R23, R23, R10 ;  /* 0x0000000a17177221 */ /* 0x010fc80000000000 */
[----:B-----5:R-:W-:-:S07]  /*14b0*/  FADD R23, R23, R12 ;  /* 0x0000000c17177221 */ /* 0x020fce0000000000 */
.L_x_17:
[----:B------:R-:W-:Y:S05]  /*14c0*/  BSYNC.RECONVERGENT B1 ;  /* 0x0000000000017941 */ /* 0x000fea0003800200 */
.L_x_16:
[----:B------:R-:W-:Y:S05]  /*14d0*/  @!P0 BRA `(.L_x_9) ;  /* 0x0000000000348947 */ /* 0x000fea0003800000 */
[----:B------:R-:W-:Y:S02]  /*14e0*/  IMAD R5, R5, R0, RZ ;  /* 0x0000000005057224 */ /* 0x000fe400078e02ff */
[----:B------:R-:W-:-:S07]  /*14f0*/  IMAD.MOV R2, RZ, RZ, -R2 ;  /* 0x000000ffff027224 */ /* 0x000fce00078e0a02 */
.L_x_18:
[----:B------:R-:W0:Y:S01]  /*1500*/  LDCU.64 UR6, c[0x0][0x3a0] ;  /* 0x00007400ff0677ac */ /* 0x000e220008000a00 */
[----:B------:R-:W-:-:S04]  /*1510*/  IADD3 R7, P0, PT, R5, R3, RZ ;  /* 0x0000000305077210 */ /* 0x000fc80007f1e0ff */
[----:B------:R-:W-:Y:S02]  /*1520*/  LEA.HI.X.SX32 R8, R5, R4, 0x1, P0 ;  /* 0x0000000405087211 */ /* 0x000fe400000f0eff */
[----:B0-----:R-:W-:-:S04]  /*1530*/  LEA R6, P0, R7, UR6, 0x2 ;  /* 0x0000000607067c11 */ /* 0x001fc8000f8010ff */
[----:B------:R-:W-:-:S05]  /*1540*/  LEA.HI.X R7, R7, UR7, R8, 0x2, P0 ;  /* 0x0000000707077c11 */ /* 0x000fca00080f1408 */
[----:B------:R-:W2:Y:S01]  /*1550*/  LDG.E.CONSTANT R6, desc[UR8][R6.64] ;  /* 0x0000000806067981 */ /* 0x000ea2000c1e9900 */
[----:B------:R-:W-:Y:S02]  /*1560*/  VIADD R2, R2, 0x1 ;  /* 0x0000000102027836 */ /* 0x000fe40000000000 */
[----:B------:R-:W-:-:S03]  /*1570*/  IMAD.IADD R5, R5, 0x1, R0 ;  /* 0x0000000105057824 */ /* 0x000fc600078e0200 */
[----:B------:R-:W-:Y:S01]  /*1580*/  ISETP.NE.AND P0, PT, R2, RZ, PT ;  /* 0x000000ff0200720c */ /* 0x000fe20003f05270 */
[----:B--2---:R-:W-:-:S12]  /*1590*/  FADD R23, R6, R23 ;  /* 0x0000001706177221 */ /* 0x004fd80000000000 */
[----:B------:R-:W-:Y:S05]  /*15a0*/  @P0 BRA `(.L_x_18) ;  /* 0xfffffffc00d40947 */ /* 0x000fea000383ffff */
.L_x_9:
[----:B------:R-:W-:Y:S05]  /*15b0*/  BSYNC.RECONVERGENT B0 ;  /* 0x0000000000007941 */ /* 0x000fea0003800200 */
.L_x_8:
[----:B------:R-:W-:Y:S01]  /*15c0*/  STG.E desc[UR8][R20.64], R23 ;  /* 0x0000001714007986 */ /* 0x000fe2000c101908 */
[----:B------:R-:W-:Y:S05]  /*15d0*/  EXIT ;  /* 0x000000000000794d */ /* 0x000fea0003800000 */
.L_x_19:
        /* <DEDUP_REMOVED lines=10> */
.L_x_21:


//--------------------- .nv.shared.reserved.0     --------------------------
	.section	.nv.shared.reserved.0,"aw",@nobits
	.weak		__nv_reservedSMEM_offset_0_alias
	.size		__nv_reservedSMEM_offset_0_alias, 0, 64
	.other		__nv_reservedSMEM_offset_0_alias,@"STO_CUDA_RESERVED_SHARED STV_DEFAULT"
__nv_reservedSMEM_offset_0_alias:
	.zero		0
	.zero		64


//--------------------- .nv.constant0._Z20bev_pool_grad_kerneliiiiiiiPKfPKiS2_S2_Pf --------------------------
	.section	.nv.constant0._Z20bev_pool_grad_kerneliiiiiiiPKfPKiS2_S2_Pf,"a",@progbits
	.sectionflags	@""
	.align	4
.nv.constant0._Z20bev_pool_grad_kerneliiiiiiiPKfPKiS2_S2_Pf:
	.zero		968


//--------------------- .nv.constant0._Z15bev_pool_kerneliiiiiiiPKfPKiS2_S2_Pf --------------------------
	.section	.nv.constant0._Z15bev_pool_kerneliiiiiiiPKfPKiS2_S2_Pf,"a",@progbits
	.sectionflags	@""
	.align	4
.nv.constant0._Z15bev_pool_kerneliiiiiiiPKfPKiS2_S2_Pf:
	.zero		968


//--------------------- SYMBOLS --------------------------

	.type		.nv.reservedSmem.offset0,@object
	.size		.nv.reservedSmem.offset0,0x4
